//
// Generated by NVIDIA NVVM Compiler
//
// Compiler Build ID: CL-36424714
// Cuda compilation tools, release 13.0, V13.0.88
// Based on NVVM 20.0.0
//

.version 9.0
.target sm_100
.address_size 64

	// .globl	_Z18denseForwardKernelPfS_S_S_iii
.global .align 4 .b8 precalc_xorwow_matrix[102400];
.global .align 4 .b8 precalc_xorwow_offset_matrix[102400];
.global .align 4 .b8 mrg32k3aM1[2304];
.global .align 4 .b8 mrg32k3aM2[2304];
.global .align 4 .b8 mrg32k3aM1SubSeq[2016];
.global .align 4 .b8 mrg32k3aM2SubSeq[2016];
.global .align 4 .b8 mrg32k3aM1Seq[2304];
.global .align 4 .b8 mrg32k3aM2Seq[2304];
.const .align 8 .b8 __cr_lgamma_table[72];
.global .align 4 .u32 lcg_state;

.visible .entry _Z18denseForwardKernelPfS_S_S_iii(
	.param .u64 .ptr .align 1 _Z18denseForwardKernelPfS_S_S_iii_param_0,
	.param .u64 .ptr .align 1 _Z18denseForwardKernelPfS_S_S_iii_param_1,
	.param .u64 .ptr .align 1 _Z18denseForwardKernelPfS_S_S_iii_param_2,
	.param .u64 .ptr .align 1 _Z18denseForwardKernelPfS_S_S_iii_param_3,
	.param .u32 _Z18denseForwardKernelPfS_S_S_iii_param_4,
	.param .u32 _Z18denseForwardKernelPfS_S_S_iii_param_5,
	.param .u32 _Z18denseForwardKernelPfS_S_S_iii_param_6
)
{
	.reg .pred 	%p<13>;
	.reg .b32 	%r<41>;
	.reg .b32 	%f<70>;
	.reg .b64 	%rd<57>;

	ld.param.u64 	%rd8, [_Z18denseForwardKernelPfS_S_S_iii_param_0];
	ld.param.u64 	%rd9, [_Z18denseForwardKernelPfS_S_S_iii_param_1];
	ld.param.u64 	%rd6, [_Z18denseForwardKernelPfS_S_S_iii_param_2];
	ld.param.u64 	%rd7, [_Z18denseForwardKernelPfS_S_S_iii_param_3];
	ld.param.u32 	%r18, [_Z18denseForwardKernelPfS_S_S_iii_param_4];
	ld.param.u32 	%r19, [_Z18denseForwardKernelPfS_S_S_iii_param_5];
	ld.param.u32 	%r20, [_Z18denseForwardKernelPfS_S_S_iii_param_6];
	cvta.to.global.u64 	%rd1, %rd9;
	cvta.to.global.u64 	%rd2, %rd8;
	mov.u32 	%r21, %ctaid.y;
	mov.u32 	%r22, %ntid.y;
	mov.u32 	%r23, %tid.y;
	mad.lo.s32 	%r1, %r21, %r22, %r23;
	mov.u32 	%r24, %ctaid.x;
	mov.u32 	%r25, %ntid.x;
	mov.u32 	%r26, %tid.x;
	mad.lo.s32 	%r2, %r24, %r25, %r26;
	setp.ge.s32 	%p1, %r1, %r20;
	setp.ge.s32 	%p2, %r2, %r19;
	or.pred  	%p3, %p2, %p1;
	@%p3 bra 	$L__BB0_14;
	setp.lt.s32 	%p4, %r18, 1;
	mov.f32 	%f69, 0f00000000;
	@%p4 bra 	$L__BB0_13;
	mul.lo.s32 	%r3, %r18, %r1;
	and.b32  	%r4, %r18, 7;
	setp.lt.u32 	%p5, %r18, 8;
	mov.f32 	%f69, 0f00000000;
	mov.b32 	%r39, 0;
	@%p5 bra 	$L__BB0_5;
	and.b32  	%r39, %r18, 2147483640;
	neg.s32 	%r37, %r39;
	shl.b32 	%r7, %r19, 3;
	mul.wide.u32 	%rd10, %r3, 4;
	add.s64 	%rd11, %rd10, %rd2;
	add.s64 	%rd56, %rd11, 16;
	mov.f32 	%f69, 0f00000000;
	mul.wide.s32 	%rd14, %r19, 4;
	mov.u32 	%r36, %r2;
$L__BB0_4:
	.pragma "nounroll";
	ld.global.f32 	%f17, [%rd56+-16];
	mul.wide.s32 	%rd12, %r36, 4;
	add.s64 	%rd13, %rd1, %rd12;
	ld.global.f32 	%f18, [%rd13];
	fma.rn.f32 	%f19, %f17, %f18, %f69;
	ld.global.f32 	%f20, [%rd56+-12];
	add.s64 	%rd15, %rd13, %rd14;
	ld.global.f32 	%f21, [%rd15];
	fma.rn.f32 	%f22, %f20, %f21, %f19;
	ld.global.f32 	%f23, [%rd56+-8];
	add.s64 	%rd16, %rd15, %rd14;
	ld.global.f32 	%f24, [%rd16];
	fma.rn.f32 	%f25, %f23, %f24, %f22;
	ld.global.f32 	%f26, [%rd56+-4];
	add.s64 	%rd17, %rd16, %rd14;
	ld.global.f32 	%f27, [%rd17];
	fma.rn.f32 	%f28, %f26, %f27, %f25;
	ld.global.f32 	%f29, [%rd56];
	add.s64 	%rd18, %rd17, %rd14;
	ld.global.f32 	%f30, [%rd18];
	fma.rn.f32 	%f31, %f29, %f30, %f28;
	ld.global.f32 	%f32, [%rd56+4];
	add.s64 	%rd19, %rd18, %rd14;
	ld.global.f32 	%f33, [%rd19];
	fma.rn.f32 	%f34, %f32, %f33, %f31;
	ld.global.f32 	%f35, [%rd56+8];
	add.s64 	%rd20, %rd19, %rd14;
	ld.global.f32 	%f36, [%rd20];
	fma.rn.f32 	%f37, %f35, %f36, %f34;
	ld.global.f32 	%f38, [%rd56+12];
	add.s64 	%rd21, %rd20, %rd14;
	ld.global.f32 	%f39, [%rd21];
	fma.rn.f32 	%f69, %f38, %f39, %f37;
	add.s32 	%r37, %r37, 8;
	add.s32 	%r36, %r36, %r7;
	add.s64 	%rd56, %rd56, 32;
	setp.ne.s32 	%p6, %r37, 0;
	@%p6 bra 	$L__BB0_4;
$L__BB0_5:
	setp.eq.s32 	%p7, %r4, 0;
	@%p7 bra 	$L__BB0_13;
	and.b32  	%r13, %r18, 3;
	setp.lt.u32 	%p8, %r4, 4;
	@%p8 bra 	$L__BB0_8;
	add.s32 	%r28, %r39, %r3;
	mul.wide.u32 	%rd22, %r28, 4;
	add.s64 	%rd23, %rd2, %rd22;
	ld.global.f32 	%f41, [%rd23];
	mad.lo.s32 	%r29, %r39, %r19, %r2;
	mul.wide.s32 	%rd24, %r29, 4;
	add.s64 	%rd25, %rd1, %rd24;
	ld.global.f32 	%f42, [%rd25];
	fma.rn.f32 	%f43, %f41, %f42, %f69;
	cvt.u64.u32 	%rd26, %r3;
	cvt.u64.u32 	%rd27, %r39;
	add.s64 	%rd28, %rd27, %rd26;
	shl.b64 	%rd29, %rd28, 2;
	add.s64 	%rd30, %rd2, %rd29;
	ld.global.f32 	%f44, [%rd30+4];
	mul.wide.s32 	%rd31, %r19, 4;
	add.s64 	%rd32, %rd25, %rd31;
	ld.global.f32 	%f45, [%rd32];
	fma.rn.f32 	%f46, %f44, %f45, %f43;
	ld.global.f32 	%f47, [%rd30+8];
	add.s64 	%rd33, %rd32, %rd31;
	ld.global.f32 	%f48, [%rd33];
	fma.rn.f32 	%f49, %f47, %f48, %f46;
	ld.global.f32 	%f50, [%rd30+12];
	add.s64 	%rd34, %rd33, %rd31;
	ld.global.f32 	%f51, [%rd34];
	fma.rn.f32 	%f69, %f50, %f51, %f49;
	add.s32 	%r39, %r39, 4;
$L__BB0_8:
	setp.eq.s32 	%p9, %r13, 0;
	@%p9 bra 	$L__BB0_13;
	setp.eq.s32 	%p10, %r13, 1;
	@%p10 bra 	$L__BB0_11;
	add.s32 	%r30, %r39, %r3;
	mul.wide.u32 	%rd35, %r30, 4;
	add.s64 	%rd36, %rd2, %rd35;
	ld.global.f32 	%f53, [%rd36];
	mad.lo.s32 	%r31, %r39, %r19, %r2;
	mul.wide.s32 	%rd37, %r31, 4;
	add.s64 	%rd38, %rd1, %rd37;
	ld.global.f32 	%f54, [%rd38];
	fma.rn.f32 	%f55, %f53, %f54, %f69;
	cvt.u64.u32 	%rd39, %r3;
	cvt.u64.u32 	%rd40, %r39;
	add.s64 	%rd41, %rd40, %rd39;
	shl.b64 	%rd42, %rd41, 2;
	add.s64 	%rd43, %rd2, %rd42;
	ld.global.f32 	%f56, [%rd43+4];
	mul.wide.s32 	%rd44, %r19, 4;
	add.s64 	%rd45, %rd38, %rd44;
	ld.global.f32 	%f57, [%rd45];
	fma.rn.f32 	%f69, %f56, %f57, %f55;
	add.s32 	%r39, %r39, 2;
$L__BB0_11:
	and.b32  	%r32, %r18, 1;
	setp.eq.b32 	%p11, %r32, 1;
	not.pred 	%p12, %p11;
	@%p12 bra 	$L__BB0_13;
	add.s32 	%r33, %r39, %r3;
	mul.wide.u32 	%rd46, %r33, 4;
	add.s64 	%rd47, %rd2, %rd46;
	ld.global.f32 	%f58, [%rd47];
	mad.lo.s32 	%r34, %r39, %r19, %r2;
	mul.wide.s32 	%rd48, %r34, 4;
	add.s64 	%rd49, %rd1, %rd48;
	ld.global.f32 	%f59, [%rd49];
	fma.rn.f32 	%f69, %f58, %f59, %f69;
$L__BB0_13:
	cvta.to.global.u64 	%rd50, %rd6;
	mul.wide.s32 	%rd51, %r2, 4;
	add.s64 	%rd52, %rd50, %rd51;
	ld.global.f32 	%f60, [%rd52];
	add.f32 	%f61, %f69, %f60;
	mad.lo.s32 	%r35, %r19, %r1, %r2;
	cvta.to.global.u64 	%rd53, %rd7;
	mul.wide.s32 	%rd54, %r35, 4;
	add.s64 	%rd55, %rd53, %rd54;
	st.global.f32 	[%rd55], %f61;
$L__BB0_14:
	ret;

}
	// .globl	_Z19denseBackwardKernelPfS_S_S_iii
.visible .entry _Z19denseBackwardKernelPfS_S_S_iii(
	.param .u64 .ptr .align 1 _Z19denseBackwardKernelPfS_S_S_iii_param_0,
	.param .u64 .ptr .align 1 _Z19denseBackwardKernelPfS_S_S_iii_param_1,
	.param .u64 .ptr .align 1 _Z19denseBackwardKernelPfS_S_S_iii_param_2,
	.param .u64 .ptr .align 1 _Z19denseBackwardKernelPfS_S_S_iii_param_3,
	.param .u32 _Z19denseBackwardKernelPfS_S_S_iii_param_4,
	.param .u32 _Z19denseBackwardKernelPfS_S_S_iii_param_5,
	.param .u32 _Z19denseBackwardKernelPfS_S_S_iii_param_6
)
{
	.reg .pred 	%p<23>;
	.reg .b32 	%r<75>;
	.reg .b32 	%f<190>;
	.reg .b64 	%rd<93>;

	ld.param.u64 	%rd5, [_Z19denseBackwardKernelPfS_S_S_iii_param_0];
	ld.param.u64 	%rd6, [_Z19denseBackwardKernelPfS_S_S_iii_param_1];
	ld.param.u64 	%rd3, [_Z19denseBackwardKernelPfS_S_S_iii_param_2];
	ld.param.u64 	%rd4, [_Z19denseBackwardKernelPfS_S_S_iii_param_3];
	ld.param.u32 	%r41, [_Z19denseBackwardKernelPfS_S_S_iii_param_4];
	ld.param.u32 	%r42, [_Z19denseBackwardKernelPfS_S_S_iii_param_5];
	ld.param.u32 	%r43, [_Z19denseBackwardKernelPfS_S_S_iii_param_6];
	cvta.to.global.u64 	%rd1, %rd5;
	cvta.to.global.u64 	%rd2, %rd6;
	mov.u32 	%r44, %ctaid.y;
	mov.u32 	%r45, %ntid.y;
	mov.u32 	%r46, %tid.y;
	mad.lo.s32 	%r1, %r44, %r45, %r46;
	mov.u32 	%r47, %ctaid.x;
	mov.u32 	%r48, %ntid.x;
	mov.u32 	%r49, %tid.x;
	mad.lo.s32 	%r2, %r47, %r48, %r49;
	setp.ge.s32 	%p1, %r1, %r41;
	setp.ge.s32 	%p2, %r2, %r42;
	or.pred  	%p3, %p1, %p2;
	@%p3 bra 	$L__BB1_28;
	setp.lt.s32 	%p4, %r43, 1;
	mov.f32 	%f179, 0f00000000;
	mov.f32 	%f180, %f179;
	@%p4 bra 	$L__BB1_13;
	and.b32  	%r3, %r43, 7;
	setp.lt.u32 	%p5, %r43, 8;
	mov.f32 	%f180, 0f00000000;
	mov.b32 	%r66, 0;
	mov.f32 	%f179, %f180;
	@%p5 bra 	$L__BB1_5;
	and.b32  	%r66, %r43, 2147483640;
	neg.s32 	%r64, %r66;
	shl.b32 	%r6, %r42, 3;
	shl.b32 	%r7, %r41, 3;
	mov.f32 	%f180, 0f00000000;
	mul.wide.s32 	%rd11, %r41, 4;
	mul.wide.s32 	%rd13, %r42, 4;
	mov.u32 	%r62, %r1;
	mov.u32 	%r63, %r2;
$L__BB1_4:
	.pragma "nounroll";
	mul.wide.s32 	%rd7, %r62, 4;
	add.s64 	%rd8, %rd1, %rd7;
	ld.global.f32 	%f43, [%rd8];
	mul.wide.s32 	%rd9, %r63, 4;
	add.s64 	%rd10, %rd2, %rd9;
	ld.global.f32 	%f44, [%rd10];
	fma.rn.f32 	%f45, %f43, %f44, %f179;
	fma.rn.f32 	%f46, %f44, %f44, %f180;
	add.s64 	%rd12, %rd8, %rd11;
	ld.global.f32 	%f47, [%rd12];
	add.s64 	%rd14, %rd10, %rd13;
	ld.global.f32 	%f48, [%rd14];
	fma.rn.f32 	%f49, %f47, %f48, %f45;
	fma.rn.f32 	%f50, %f48, %f48, %f46;
	add.s64 	%rd15, %rd12, %rd11;
	ld.global.f32 	%f51, [%rd15];
	add.s64 	%rd16, %rd14, %rd13;
	ld.global.f32 	%f52, [%rd16];
	fma.rn.f32 	%f53, %f51, %f52, %f49;
	fma.rn.f32 	%f54, %f52, %f52, %f50;
	add.s64 	%rd17, %rd15, %rd11;
	ld.global.f32 	%f55, [%rd17];
	add.s64 	%rd18, %rd16, %rd13;
	ld.global.f32 	%f56, [%rd18];
	fma.rn.f32 	%f57, %f55, %f56, %f53;
	fma.rn.f32 	%f58, %f56, %f56, %f54;
	add.s64 	%rd19, %rd17, %rd11;
	ld.global.f32 	%f59, [%rd19];
	add.s64 	%rd20, %rd18, %rd13;
	ld.global.f32 	%f60, [%rd20];
	fma.rn.f32 	%f61, %f59, %f60, %f57;
	fma.rn.f32 	%f62, %f60, %f60, %f58;
	add.s64 	%rd21, %rd19, %rd11;
	ld.global.f32 	%f63, [%rd21];
	add.s64 	%rd22, %rd20, %rd13;
	ld.global.f32 	%f64, [%rd22];
	fma.rn.f32 	%f65, %f63, %f64, %f61;
	fma.rn.f32 	%f66, %f64, %f64, %f62;
	add.s64 	%rd23, %rd21, %rd11;
	ld.global.f32 	%f67, [%rd23];
	add.s64 	%rd24, %rd22, %rd13;
	ld.global.f32 	%f68, [%rd24];
	fma.rn.f32 	%f69, %f67, %f68, %f65;
	fma.rn.f32 	%f70, %f68, %f68, %f66;
	add.s64 	%rd25, %rd23, %rd11;
	ld.global.f32 	%f71, [%rd25];
	add.s64 	%rd26, %rd24, %rd13;
	ld.global.f32 	%f72, [%rd26];
	fma.rn.f32 	%f179, %f71, %f72, %f69;
	fma.rn.f32 	%f180, %f72, %f72, %f70;
	add.s32 	%r64, %r64, 8;
	add.s32 	%r63, %r63, %r6;
	add.s32 	%r62, %r62, %r7;
	setp.ne.s32 	%p6, %r64, 0;
	@%p6 bra 	$L__BB1_4;
$L__BB1_5:
	setp.eq.s32 	%p7, %r3, 0;
	@%p7 bra 	$L__BB1_13;
	and.b32  	%r15, %r43, 3;
	setp.lt.u32 	%p8, %r3, 4;
	@%p8 bra 	$L__BB1_8;
	mad.lo.s32 	%r51, %r66, %r41, %r1;
	mul.wide.s32 	%rd27, %r51, 4;
	add.s64 	%rd28, %rd1, %rd27;
	ld.global.f32 	%f74, [%rd28];
	mad.lo.s32 	%r52, %r66, %r42, %r2;
	mul.wide.s32 	%rd29, %r52, 4;
	add.s64 	%rd30, %rd2, %rd29;
	ld.global.f32 	%f75, [%rd30];
	fma.rn.f32 	%f76, %f74, %f75, %f179;
	fma.rn.f32 	%f77, %f75, %f75, %f180;
	mul.wide.s32 	%rd31, %r41, 4;
	add.s64 	%rd32, %rd28, %rd31;
	ld.global.f32 	%f78, [%rd32];
	mul.wide.s32 	%rd33, %r42, 4;
	add.s64 	%rd34, %rd30, %rd33;
	ld.global.f32 	%f79, [%rd34];
	fma.rn.f32 	%f80, %f78, %f79, %f76;
	fma.rn.f32 	%f81, %f79, %f79, %f77;
	add.s64 	%rd35, %rd32, %rd31;
	ld.global.f32 	%f82, [%rd35];
	add.s64 	%rd36, %rd34, %rd33;
	ld.global.f32 	%f83, [%rd36];
	fma.rn.f32 	%f84, %f82, %f83, %f80;
	fma.rn.f32 	%f85, %f83, %f83, %f81;
	add.s64 	%rd37, %rd35, %rd31;
	ld.global.f32 	%f86, [%rd37];
	add.s64 	%rd38, %rd36, %rd33;
	ld.global.f32 	%f87, [%rd38];
	fma.rn.f32 	%f179, %f86, %f87, %f84;
	fma.rn.f32 	%f180, %f87, %f87, %f85;
	add.s32 	%r66, %r66, 4;
$L__BB1_8:
	setp.eq.s32 	%p9, %r15, 0;
	@%p9 bra 	$L__BB1_13;
	setp.eq.s32 	%p10, %r15, 1;
	@%p10 bra 	$L__BB1_11;
	mad.lo.s32 	%r53, %r66, %r41, %r1;
	mul.wide.s32 	%rd39, %r53, 4;
	add.s64 	%rd40, %rd1, %rd39;
	ld.global.f32 	%f89, [%rd40];
	mad.lo.s32 	%r54, %r66, %r42, %r2;
	mul.wide.s32 	%rd41, %r54, 4;
	add.s64 	%rd42, %rd2, %rd41;
	ld.global.f32 	%f90, [%rd42];
	fma.rn.f32 	%f91, %f89, %f90, %f179;
	fma.rn.f32 	%f92, %f90, %f90, %f180;
	mul.wide.s32 	%rd43, %r41, 4;
	add.s64 	%rd44, %rd40, %rd43;
	ld.global.f32 	%f93, [%rd44];
	mul.wide.s32 	%rd45, %r42, 4;
	add.s64 	%rd46, %rd42, %rd45;
	ld.global.f32 	%f94, [%rd46];
	fma.rn.f32 	%f179, %f93, %f94, %f91;
	fma.rn.f32 	%f180, %f94, %f94, %f92;
	add.s32 	%r66, %r66, 2;
$L__BB1_11:
	and.b32  	%r55, %r43, 1;
	setp.eq.b32 	%p11, %r55, 1;
	not.pred 	%p12, %p11;
	@%p12 bra 	$L__BB1_13;
	mad.lo.s32 	%r56, %r66, %r41, %r1;
	mul.wide.s32 	%rd47, %r56, 4;
	add.s64 	%rd48, %rd1, %rd47;
	ld.global.f32 	%f95, [%rd48];
	mad.lo.s32 	%r57, %r66, %r42, %r2;
	mul.wide.s32 	%rd49, %r57, 4;
	add.s64 	%rd50, %rd2, %rd49;
	ld.global.f32 	%f96, [%rd50];
	fma.rn.f32 	%f179, %f95, %f96, %f179;
	fma.rn.f32 	%f180, %f96, %f96, %f180;
$L__BB1_13:
	cvt.rn.f32.s32 	%f97, %r43;
	div.rn.f32 	%f98, %f180, %f97;
	add.f32 	%f99, %f98, 0f33D6BF95;
	sqrt.rn.f32 	%f100, %f99;
	mul.f32 	%f25, %f100, %f97;
	div.rn.f32 	%f101, %f179, %f25;
	mad.lo.s32 	%r58, %r42, %r1, %r2;
	cvta.to.global.u64 	%rd51, %rd3;
	mul.wide.s32 	%rd52, %r58, 4;
	add.s64 	%rd53, %rd51, %rd52;
	atom.global.add.f32 	%f102, [%rd53], %f101;
	setp.ne.s32 	%p13, %r1, 0;
	@%p13 bra 	$L__BB1_28;
	setp.lt.s32 	%p14, %r43, 1;
	mov.f32 	%f189, 0f00000000;
	@%p14 bra 	$L__BB1_27;
	and.b32  	%r20, %r43, 15;
	setp.lt.u32 	%p15, %r43, 16;
	mov.f32 	%f189, 0f00000000;
	mov.b32 	%r71, 0;
	@%p15 bra 	$L__BB1_18;
	and.b32  	%r71, %r43, 2147483632;
	neg.s32 	%r69, %r71;
	shl.b32 	%r23, %r42, 4;
	mov.f32 	%f189, 0f00000000;
	mul.wide.s32 	%rd56, %r42, 4;
	mov.u32 	%r68, %r2;
$L__BB1_17:
	.pragma "nounroll";
	mul.wide.s32 	%rd54, %r68, 4;
	add.s64 	%rd55, %rd2, %rd54;
	ld.global.f32 	%f107, [%rd55];
	add.f32 	%f108, %f189, %f107;
	add.s64 	%rd57, %rd55, %rd56;
	ld.global.f32 	%f109, [%rd57];
	add.f32 	%f110, %f108, %f109;
	add.s64 	%rd58, %rd57, %rd56;
	ld.global.f32 	%f111, [%rd58];
	add.f32 	%f112, %f110, %f111;
	add.s64 	%rd59, %rd58, %rd56;
	ld.global.f32 	%f113, [%rd59];
	add.f32 	%f114, %f112, %f113;
	add.s64 	%rd60, %rd59, %rd56;
	ld.global.f32 	%f115, [%rd60];
	add.f32 	%f116, %f114, %f115;
	add.s64 	%rd61, %rd60, %rd56;
	ld.global.f32 	%f117, [%rd61];
	add.f32 	%f118, %f116, %f117;
	add.s64 	%rd62, %rd61, %rd56;
	ld.global.f32 	%f119, [%rd62];
	add.f32 	%f120, %f118, %f119;
	add.s64 	%rd63, %rd62, %rd56;
	ld.global.f32 	%f121, [%rd63];
	add.f32 	%f122, %f120, %f121;
	add.s64 	%rd64, %rd63, %rd56;
	ld.global.f32 	%f123, [%rd64];
	add.f32 	%f124, %f122, %f123;
	add.s64 	%rd65, %rd64, %rd56;
	ld.global.f32 	%f125, [%rd65];
	add.f32 	%f126, %f124, %f125;
	add.s64 	%rd66, %rd65, %rd56;
	ld.global.f32 	%f127, [%rd66];
	add.f32 	%f128, %f126, %f127;
	add.s64 	%rd67, %rd66, %rd56;
	ld.global.f32 	%f129, [%rd67];
	add.f32 	%f130, %f128, %f129;
	add.s64 	%rd68, %rd67, %rd56;
	ld.global.f32 	%f131, [%rd68];
	add.f32 	%f132, %f130, %f131;
	add.s64 	%rd69, %rd68, %rd56;
	ld.global.f32 	%f133, [%rd69];
	add.f32 	%f134, %f132, %f133;
	add.s64 	%rd70, %rd69, %rd56;
	ld.global.f32 	%f135, [%rd70];
	add.f32 	%f136, %f134, %f135;
	add.s64 	%rd71, %rd70, %rd56;
	ld.global.f32 	%f137, [%rd71];
	add.f32 	%f189, %f136, %f137;
	add.s32 	%r69, %r69, 16;
	add.s32 	%r68, %r68, %r23;
	setp.ne.s32 	%p16, %r69, 0;
	@%p16 bra 	$L__BB1_17;
$L__BB1_18:
	setp.eq.s32 	%p17, %r20, 0;
	@%p17 bra 	$L__BB1_27;
	and.b32  	%r29, %r43, 7;
	setp.lt.u32 	%p18, %r20, 8;
	@%p18 bra 	$L__BB1_21;
	mad.lo.s32 	%r60, %r71, %r42, %r2;
	mul.wide.s32 	%rd72, %r60, 4;
	add.s64 	%rd73, %rd2, %rd72;
	ld.global.f32 	%f139, [%rd73];
	add.f32 	%f140, %f189, %f139;
	mul.wide.s32 	%rd74, %r42, 4;
	add.s64 	%rd75, %rd73, %rd74;
	ld.global.f32 	%f141, [%rd75];
	add.f32 	%f142, %f140, %f141;
	add.s64 	%rd76, %rd75, %rd74;
	ld.global.f32 	%f143, [%rd76];
	add.f32 	%f144, %f142, %f143;
	add.s64 	%rd77, %rd76, %rd74;
	ld.global.f32 	%f145, [%rd77];
	add.f32 	%f146, %f144, %f145;
	add.s64 	%rd78, %rd77, %rd74;
	ld.global.f32 	%f147, [%rd78];
	add.f32 	%f148, %f146, %f147;
	add.s64 	%rd79, %rd78, %rd74;
	ld.global.f32 	%f149, [%rd79];
	add.f32 	%f150, %f148, %f149;
	add.s64 	%rd80, %rd79, %rd74;
	ld.global.f32 	%f151, [%rd80];
	add.f32 	%f152, %f150, %f151;
	add.s64 	%rd81, %rd80, %rd74;
	ld.global.f32 	%f153, [%rd81];
	add.f32 	%f189, %f152, %f153;
	add.s32 	%r71, %r71, 8;
$L__BB1_21:
	setp.eq.s32 	%p19, %r29, 0;
	@%p19 bra 	$L__BB1_27;
	and.b32  	%r32, %r43, 3;
	setp.lt.u32 	%p20, %r29, 4;
	@%p20 bra 	$L__BB1_24;
	mad.lo.s32 	%r61, %r71, %r42, %r2;
	mul.wide.s32 	%rd82, %r61, 4;
	add.s64 	%rd83, %rd2, %rd82;
	ld.global.f32 	%f155, [%rd83];
	add.f32 	%f156, %f189, %f155;
	mul.wide.s32 	%rd84, %r42, 4;
	add.s64 	%rd85, %rd83, %rd84;
	ld.global.f32 	%f157, [%rd85];
	add.f32 	%f158, %f156, %f157;
	add.s64 	%rd86, %rd85, %rd84;
	ld.global.f32 	%f159, [%rd86];
	add.f32 	%f160, %f158, %f159;
	add.s64 	%rd87, %rd86, %rd84;
	ld.global.f32 	%f161, [%rd87];
	add.f32 	%f189, %f160, %f161;
	add.s32 	%r71, %r71, 4;
$L__BB1_24:
	setp.eq.s32 	%p21, %r32, 0;
	@%p21 bra 	$L__BB1_27;
	mad.lo.s32 	%r74, %r71, %r42, %r2;
	neg.s32 	%r73, %r32;
$L__BB1_26:
	.pragma "nounroll";
	mul.wide.s32 	%rd88, %r74, 4;
	add.s64 	%rd89, %rd2, %rd88;
	ld.global.f32 	%f162, [%rd89];
	add.f32 	%f189, %f189, %f162;
	add.s32 	%r74, %r74, %r42;
	add.s32 	%r73, %r73, 1;
	setp.ne.s32 	%p22, %r73, 0;
	@%p22 bra 	$L__BB1_26;
$L__BB1_27:
	cvta.to.global.u64 	%rd90, %rd4;
	mul.wide.s32 	%rd91, %r2, 4;
	add.s64 	%rd92, %rd90, %rd91;
	div.rn.f32 	%f163, %f189, %f25;
	atom.global.add.f32 	%f164, [%rd92], %f163;
$L__BB1_28:
	ret;

}
	// .globl	_Z25gradientPropagationKernelPfS_S_S_iii
.visible .entry _Z25gradientPropagationKernelPfS_S_S_iii(
	.param .u64 .ptr .align 1 _Z25gradientPropagationKernelPfS_S_S_iii_param_0,
	.param .u64 .ptr .align 1 _Z25gradientPropagationKernelPfS_S_S_iii_param_1,
	.param .u64 .ptr .align 1 _Z25gradientPropagationKernelPfS_S_S_iii_param_2,
	.param .u64 .ptr .align 1 _Z25gradientPropagationKernelPfS_S_S_iii_param_3,
	.param .u32 _Z25gradientPropagationKernelPfS_S_S_iii_param_4,
	.param .u32 _Z25gradientPropagationKernelPfS_S_S_iii_param_5,
	.param .u32 _Z25gradientPropagationKernelPfS_S_S_iii_param_6
)
{
	.reg .pred 	%p<14>;
	.reg .b32 	%r<38>;
	.reg .b32 	%f<103>;
	.reg .b64 	%rd<43>;

	ld.param.u64 	%rd7, [_Z25gradientPropagationKernelPfS_S_S_iii_param_0];
	ld.param.u64 	%rd9, [_Z25gradientPropagationKernelPfS_S_S_iii_param_1];
	ld.param.u64 	%rd10, [_Z25gradientPropagationKernelPfS_S_S_iii_param_2];
	ld.param.u64 	%rd8, [_Z25gradientPropagationKernelPfS_S_S_iii_param_3];
	ld.param.u32 	%r18, [_Z25gradientPropagationKernelPfS_S_S_iii_param_4];
	ld.param.u32 	%r19, [_Z25gradientPropagationKernelPfS_S_S_iii_param_5];
	ld.param.u32 	%r20, [_Z25gradientPropagationKernelPfS_S_S_iii_param_6];
	cvta.to.global.u64 	%rd1, %rd10;
	cvta.to.global.u64 	%rd2, %rd9;
	mov.u32 	%r21, %ctaid.x;
	mov.u32 	%r22, %ntid.x;
	mov.u32 	%r23, %tid.x;
	mad.lo.s32 	%r1, %r21, %r22, %r23;
	mov.u32 	%r2, %ctaid.y;
	setp.ge.s32 	%p1, %r1, %r18;
	setp.ge.s32 	%p2, %r2, %r20;
	or.pred  	%p3, %p1, %p2;
	@%p3 bra 	$L__BB2_14;
	setp.lt.s32 	%p4, %r19, 1;
	mov.f32 	%f102, 0f00000000;
	@%p4 bra 	$L__BB2_13;
	mul.lo.s32 	%r3, %r19, %r2;
	mul.lo.s32 	%r4, %r19, %r1;
	and.b32  	%r5, %r19, 7;
	setp.lt.u32 	%p5, %r19, 8;
	mov.f32 	%f102, 0f00000000;
	mov.b32 	%r36, 0;
	@%p5 bra 	$L__BB2_5;
	and.b32  	%r36, %r19, 2147483640;
	neg.s32 	%r34, %r36;
	mul.wide.u32 	%rd11, %r3, 4;
	add.s64 	%rd12, %rd11, %rd2;
	add.s64 	%rd42, %rd12, 16;
	add.s64 	%rd4, %rd1, 16;
	mov.f32 	%f102, 0f00000000;
	mov.u32 	%r33, %r4;
$L__BB2_4:
	.pragma "nounroll";
	mul.wide.s32 	%rd13, %r33, 4;
	add.s64 	%rd14, %rd4, %rd13;
	ld.global.f32 	%f17, [%rd42+-16];
	min.f32 	%f18, %f17, 0f3F800000;
	max.f32 	%f19, %f18, 0fBF800000;
	ld.global.f32 	%f20, [%rd14+-16];
	fma.rn.f32 	%f21, %f20, %f19, %f102;
	ld.global.f32 	%f22, [%rd42+-12];
	min.f32 	%f23, %f22, 0f3F800000;
	max.f32 	%f24, %f23, 0fBF800000;
	ld.global.f32 	%f25, [%rd14+-12];
	fma.rn.f32 	%f26, %f25, %f24, %f21;
	ld.global.f32 	%f27, [%rd42+-8];
	min.f32 	%f28, %f27, 0f3F800000;
	max.f32 	%f29, %f28, 0fBF800000;
	ld.global.f32 	%f30, [%rd14+-8];
	fma.rn.f32 	%f31, %f30, %f29, %f26;
	ld.global.f32 	%f32, [%rd42+-4];
	min.f32 	%f33, %f32, 0f3F800000;
	max.f32 	%f34, %f33, 0fBF800000;
	ld.global.f32 	%f35, [%rd14+-4];
	fma.rn.f32 	%f36, %f35, %f34, %f31;
	ld.global.f32 	%f37, [%rd42];
	min.f32 	%f38, %f37, 0f3F800000;
	max.f32 	%f39, %f38, 0fBF800000;
	ld.global.f32 	%f40, [%rd14];
	fma.rn.f32 	%f41, %f40, %f39, %f36;
	ld.global.f32 	%f42, [%rd42+4];
	min.f32 	%f43, %f42, 0f3F800000;
	max.f32 	%f44, %f43, 0fBF800000;
	ld.global.f32 	%f45, [%rd14+4];
	fma.rn.f32 	%f46, %f45, %f44, %f41;
	ld.global.f32 	%f47, [%rd42+8];
	min.f32 	%f48, %f47, 0f3F800000;
	max.f32 	%f49, %f48, 0fBF800000;
	ld.global.f32 	%f50, [%rd14+8];
	fma.rn.f32 	%f51, %f50, %f49, %f46;
	ld.global.f32 	%f52, [%rd42+12];
	min.f32 	%f53, %f52, 0f3F800000;
	max.f32 	%f54, %f53, 0fBF800000;
	ld.global.f32 	%f55, [%rd14+12];
	fma.rn.f32 	%f102, %f55, %f54, %f51;
	add.s32 	%r34, %r34, 8;
	add.s64 	%rd42, %rd42, 32;
	add.s32 	%r33, %r33, 8;
	setp.ne.s32 	%p6, %r34, 0;
	@%p6 bra 	$L__BB2_4;
$L__BB2_5:
	setp.eq.s32 	%p7, %r5, 0;
	@%p7 bra 	$L__BB2_13;
	and.b32  	%r13, %r19, 3;
	setp.lt.u32 	%p8, %r5, 4;
	@%p8 bra 	$L__BB2_8;
	add.s32 	%r25, %r36, %r3;
	mul.wide.u32 	%rd15, %r25, 4;
	add.s64 	%rd16, %rd2, %rd15;
	ld.global.f32 	%f57, [%rd16];
	min.f32 	%f58, %f57, 0f3F800000;
	max.f32 	%f59, %f58, 0fBF800000;
	add.s32 	%r26, %r36, %r4;
	mul.wide.s32 	%rd17, %r26, 4;
	add.s64 	%rd18, %rd1, %rd17;
	ld.global.f32 	%f60, [%rd18];
	fma.rn.f32 	%f61, %f60, %f59, %f102;
	cvt.u64.u32 	%rd19, %r3;
	cvt.u64.u32 	%rd20, %r36;
	add.s64 	%rd21, %rd20, %rd19;
	shl.b64 	%rd22, %rd21, 2;
	add.s64 	%rd23, %rd2, %rd22;
	ld.global.f32 	%f62, [%rd23+4];
	min.f32 	%f63, %f62, 0f3F800000;
	max.f32 	%f64, %f63, 0fBF800000;
	ld.global.f32 	%f65, [%rd18+4];
	fma.rn.f32 	%f66, %f65, %f64, %f61;
	ld.global.f32 	%f67, [%rd23+8];
	min.f32 	%f68, %f67, 0f3F800000;
	max.f32 	%f69, %f68, 0fBF800000;
	ld.global.f32 	%f70, [%rd18+8];
	fma.rn.f32 	%f71, %f70, %f69, %f66;
	ld.global.f32 	%f72, [%rd23+12];
	min.f32 	%f73, %f72, 0f3F800000;
	max.f32 	%f74, %f73, 0fBF800000;
	ld.global.f32 	%f75, [%rd18+12];
	fma.rn.f32 	%f102, %f75, %f74, %f71;
	add.s32 	%r36, %r36, 4;
$L__BB2_8:
	setp.eq.s32 	%p9, %r13, 0;
	@%p9 bra 	$L__BB2_13;
	setp.eq.s32 	%p10, %r13, 1;
	@%p10 bra 	$L__BB2_11;
	add.s32 	%r27, %r36, %r3;
	mul.wide.u32 	%rd24, %r27, 4;
	add.s64 	%rd25, %rd2, %rd24;
	ld.global.f32 	%f77, [%rd25];
	min.f32 	%f78, %f77, 0f3F800000;
	max.f32 	%f79, %f78, 0fBF800000;
	add.s32 	%r28, %r36, %r4;
	mul.wide.s32 	%rd26, %r28, 4;
	add.s64 	%rd27, %rd1, %rd26;
	ld.global.f32 	%f80, [%rd27];
	fma.rn.f32 	%f81, %f80, %f79, %f102;
	cvt.u64.u32 	%rd28, %r3;
	cvt.u64.u32 	%rd29, %r36;
	add.s64 	%rd30, %rd29, %rd28;
	shl.b64 	%rd31, %rd30, 2;
	add.s64 	%rd32, %rd2, %rd31;
	ld.global.f32 	%f82, [%rd32+4];
	min.f32 	%f83, %f82, 0f3F800000;
	max.f32 	%f84, %f83, 0fBF800000;
	ld.global.f32 	%f85, [%rd27+4];
	fma.rn.f32 	%f102, %f85, %f84, %f81;
	add.s32 	%r36, %r36, 2;
$L__BB2_11:
	and.b32  	%r29, %r19, 1;
	setp.eq.b32 	%p11, %r29, 1;
	not.pred 	%p12, %p11;
	@%p12 bra 	$L__BB2_13;
	add.s32 	%r30, %r36, %r3;
	mul.wide.u32 	%rd33, %r30, 4;
	add.s64 	%rd34, %rd2, %rd33;
	ld.global.f32 	%f86, [%rd34];
	min.f32 	%f87, %f86, 0f3F800000;
	max.f32 	%f88, %f87, 0fBF800000;
	add.s32 	%r31, %r36, %r4;
	mul.wide.s32 	%rd35, %r31, 4;
	add.s64 	%rd36, %rd1, %rd35;
	ld.global.f32 	%f89, [%rd36];
	fma.rn.f32 	%f102, %f89, %f88, %f102;
$L__BB2_13:
	mad.lo.s32 	%r32, %r18, %r2, %r1;
	cvta.to.global.u64 	%rd37, %rd8;
	mul.wide.s32 	%rd38, %r32, 4;
	add.s64 	%rd39, %rd37, %rd38;
	ld.global.f32 	%f90, [%rd39];
	setp.gt.f32 	%p13, %f90, 0f00000000;
	selp.f32 	%f91, 0f3F800000, 0f3C23D70A, %p13;
	mul.f32 	%f92, %f102, %f91;
	min.f32 	%f93, %f92, 0f3F800000;
	max.f32 	%f94, %f93, 0fBF800000;
	cvta.to.global.u64 	%rd40, %rd7;
	add.s64 	%rd41, %rd40, %rd38;
	st.global.f32 	[%rd41], %f94;
$L__BB2_14:
	ret;

}
	// .globl	_Z13dropoutKernelPfS_ify
.visible .entry _Z13dropoutKernelPfS_ify(
	.param .u64 .ptr .align 1 _Z13dropoutKernelPfS_ify_param_0,
	.param .u64 .ptr .align 1 _Z13dropoutKernelPfS_ify_param_1,
	.param .u32 _Z13dropoutKernelPfS_ify_param_2,
	.param .f32 _Z13dropoutKernelPfS_ify_param_3,
	.param .u64 _Z13dropoutKernelPfS_ify_param_4
)
{
	.local .align 8 .b8 	__local_depot3[48];
	.reg .b64 	%SP;
	.reg .b64 	%SPL;
	.reg .pred 	%p<65>;
	.reg .b32 	%r<1199>;
	.reg .b32 	%f<8>;
	.reg .b64 	%rd<32>;

	mov.u64 	%SPL, __local_depot3;
	ld.param.u64 	%rd10, [_Z13dropoutKernelPfS_ify_param_0];
	ld.param.u64 	%rd11, [_Z13dropoutKernelPfS_ify_param_1];
	ld.param.u32 	%r541, [_Z13dropoutKernelPfS_ify_param_2];
	ld.param.f32 	%f3, [_Z13dropoutKernelPfS_ify_param_3];
	ld.param.u64 	%rd12, [_Z13dropoutKernelPfS_ify_param_4];
	mov.u32 	%r542, %ctaid.x;
	mov.u32 	%r543, %ntid.x;
	mov.u32 	%r544, %tid.x;
	mad.lo.s32 	%r1, %r542, %r543, %r544;
	setp.ge.s32 	%p1, %r1, %r541;
	@%p1 bra 	$L__BB3_119;
	add.u64 	%rd1, %SPL, 0;
	cvt.s64.s32 	%rd2, %r1;
	cvt.u32.u64 	%r545, %rd12;
	xor.b32  	%r546, %r545, -1429050551;
	mul.lo.s32 	%r547, %r546, 1099087573;
	{ .reg .b32 tmp; mov.b64 {tmp, %r548}, %rd12; }
	xor.b32  	%r549, %r548, -136515619;
	mul.lo.s32 	%r550, %r549, -1703105765;
	add.s32 	%r551, %r547, %r550;
	add.s32 	%r2, %r551, 6615241;
	add.s32 	%r935, %r547, 123456789;
	st.local.v2.u32 	[%rd1], {%r2, %r935};
	xor.b32  	%r552, %r547, 362436069;
	add.s32 	%r553, %r550, 521288629;
	st.local.v2.u32 	[%rd1+8], {%r552, %r553};
	xor.b32  	%r554, %r550, 88675123;
	add.s32 	%r931, %r547, 5783321;
	st.local.v2.u32 	[%rd1+16], {%r554, %r931};
	setp.eq.s32 	%p2, %r1, 0;
	@%p2 bra 	$L__BB3_116;
	mov.b32 	%r918, 0;
	mov.u64 	%rd31, %rd2;
$L__BB3_3:
	mov.u64 	%rd3, %rd31;
	and.b64  	%rd4, %rd3, 3;
	setp.eq.s64 	%p3, %rd4, 0;
	@%p3 bra 	$L__BB3_115;
	mul.wide.u32 	%rd14, %r918, 3200;
	mov.u64 	%rd15, precalc_xorwow_matrix;
	add.s64 	%rd5, %rd15, %rd14;
	mov.b32 	%r931, 0;
	mov.u32 	%r932, %r931;
	mov.u32 	%r933, %r931;
	mov.u32 	%r934, %r931;
	mov.u32 	%r935, %r931;
	mov.u32 	%r924, %r931;
$L__BB3_5:
	mul.wide.u32 	%rd16, %r924, 4;
	add.s64 	%rd17, %rd1, %rd16;
	ld.local.u32 	%r14, [%rd17+4];
	shl.b32 	%r15, %r924, 5;
	mov.b32 	%r930, 0;
$L__BB3_6:
	.pragma "nounroll";
	shr.u32 	%r558, %r14, %r930;
	and.b32  	%r559, %r558, 1;
	setp.eq.b32 	%p4, %r559, 1;
	not.pred 	%p5, %p4;
	add.s32 	%r560, %r15, %r930;
	mul.lo.s32 	%r561, %r560, 5;
	mul.wide.u32 	%rd18, %r561, 4;
	add.s64 	%rd6, %rd5, %rd18;
	@%p5 bra 	$L__BB3_8;
	ld.global.u32 	%r562, [%rd6];
	xor.b32  	%r935, %r935, %r562;
	ld.global.u32 	%r563, [%rd6+4];
	xor.b32  	%r934, %r934, %r563;
	ld.global.u32 	%r564, [%rd6+8];
	xor.b32  	%r933, %r933, %r564;
	ld.global.u32 	%r565, [%rd6+12];
	xor.b32  	%r932, %r932, %r565;
	ld.global.u32 	%r566, [%rd6+16];
	xor.b32  	%r931, %r931, %r566;
$L__BB3_8:
	and.b32  	%r568, %r558, 2;
	setp.eq.s32 	%p6, %r568, 0;
	@%p6 bra 	$L__BB3_10;
	ld.global.u32 	%r569, [%rd6+20];
	xor.b32  	%r935, %r935, %r569;
	ld.global.u32 	%r570, [%rd6+24];
	xor.b32  	%r934, %r934, %r570;
	ld.global.u32 	%r571, [%rd6+28];
	xor.b32  	%r933, %r933, %r571;
	ld.global.u32 	%r572, [%rd6+32];
	xor.b32  	%r932, %r932, %r572;
	ld.global.u32 	%r573, [%rd6+36];
	xor.b32  	%r931, %r931, %r573;
$L__BB3_10:
	and.b32  	%r575, %r558, 4;
	setp.eq.s32 	%p7, %r575, 0;
	@%p7 bra 	$L__BB3_12;
	ld.global.u32 	%r576, [%rd6+40];
	xor.b32  	%r935, %r935, %r576;
	ld.global.u32 	%r577, [%rd6+44];
	xor.b32  	%r934, %r934, %r577;
	ld.global.u32 	%r578, [%rd6+48];
	xor.b32  	%r933, %r933, %r578;
	ld.global.u32 	%r579, [%rd6+52];
	xor.b32  	%r932, %r932, %r579;
	ld.global.u32 	%r580, [%rd6+56];
	xor.b32  	%r931, %r931, %r580;
$L__BB3_12:
	and.b32  	%r582, %r558, 8;
	setp.eq.s32 	%p8, %r582, 0;
	@%p8 bra 	$L__BB3_14;
	ld.global.u32 	%r583, [%rd6+60];
	xor.b32  	%r935, %r935, %r583;
	ld.global.u32 	%r584, [%rd6+64];
	xor.b32  	%r934, %r934, %r584;
	ld.global.u32 	%r585, [%rd6+68];
	xor.b32  	%r933, %r933, %r585;
	ld.global.u32 	%r586, [%rd6+72];
	xor.b32  	%r932, %r932, %r586;
	ld.global.u32 	%r587, [%rd6+76];
	xor.b32  	%r931, %r931, %r587;
$L__BB3_14:
	and.b32  	%r589, %r558, 16;
	setp.eq.s32 	%p9, %r589, 0;
	@%p9 bra 	$L__BB3_16;
	ld.global.u32 	%r590, [%rd6+80];
	xor.b32  	%r935, %r935, %r590;
	ld.global.u32 	%r591, [%rd6+84];
	xor.b32  	%r934, %r934, %r591;
	ld.global.u32 	%r592, [%rd6+88];
	xor.b32  	%r933, %r933, %r592;
	ld.global.u32 	%r593, [%rd6+92];
	xor.b32  	%r932, %r932, %r593;
	ld.global.u32 	%r594, [%rd6+96];
	xor.b32  	%r931, %r931, %r594;
$L__BB3_16:
	and.b32  	%r596, %r558, 32;
	setp.eq.s32 	%p10, %r596, 0;
	@%p10 bra 	$L__BB3_18;
	ld.global.u32 	%r597, [%rd6+100];
	xor.b32  	%r935, %r935, %r597;
	ld.global.u32 	%r598, [%rd6+104];
	xor.b32  	%r934, %r934, %r598;
	ld.global.u32 	%r599, [%rd6+108];
	xor.b32  	%r933, %r933, %r599;
	ld.global.u32 	%r600, [%rd6+112];
	xor.b32  	%r932, %r932, %r600;
	ld.global.u32 	%r601, [%rd6+116];
	xor.b32  	%r931, %r931, %r601;
$L__BB3_18:
	and.b32  	%r603, %r558, 64;
	setp.eq.s32 	%p11, %r603, 0;
	@%p11 bra 	$L__BB3_20;
	ld.global.u32 	%r604, [%rd6+120];
	xor.b32  	%r935, %r935, %r604;
	ld.global.u32 	%r605, [%rd6+124];
	xor.b32  	%r934, %r934, %r605;
	ld.global.u32 	%r606, [%rd6+128];
	xor.b32  	%r933, %r933, %r606;
	ld.global.u32 	%r607, [%rd6+132];
	xor.b32  	%r932, %r932, %r607;
	ld.global.u32 	%r608, [%rd6+136];
	xor.b32  	%r931, %r931, %r608;
$L__BB3_20:
	and.b32  	%r610, %r558, 128;
	setp.eq.s32 	%p12, %r610, 0;
	@%p12 bra 	$L__BB3_22;
	ld.global.u32 	%r611, [%rd6+140];
	xor.b32  	%r935, %r935, %r611;
	ld.global.u32 	%r612, [%rd6+144];
	xor.b32  	%r934, %r934, %r612;
	ld.global.u32 	%r613, [%rd6+148];
	xor.b32  	%r933, %r933, %r613;
	ld.global.u32 	%r614, [%rd6+152];
	xor.b32  	%r932, %r932, %r614;
	ld.global.u32 	%r615, [%rd6+156];
	xor.b32  	%r931, %r931, %r615;
$L__BB3_22:
	and.b32  	%r617, %r558, 256;
	setp.eq.s32 	%p13, %r617, 0;
	@%p13 bra 	$L__BB3_24;
	ld.global.u32 	%r618, [%rd6+160];
	xor.b32  	%r935, %r935, %r618;
	ld.global.u32 	%r619, [%rd6+164];
	xor.b32  	%r934, %r934, %r619;
	ld.global.u32 	%r620, [%rd6+168];
	xor.b32  	%r933, %r933, %r620;
	ld.global.u32 	%r621, [%rd6+172];
	xor.b32  	%r932, %r932, %r621;
	ld.global.u32 	%r622, [%rd6+176];
	xor.b32  	%r931, %r931, %r622;
$L__BB3_24:
	and.b32  	%r624, %r558, 512;
	setp.eq.s32 	%p14, %r624, 0;
	@%p14 bra 	$L__BB3_26;
	ld.global.u32 	%r625, [%rd6+180];
	xor.b32  	%r935, %r935, %r625;
	ld.global.u32 	%r626, [%rd6+184];
	xor.b32  	%r934, %r934, %r626;
	ld.global.u32 	%r627, [%rd6+188];
	xor.b32  	%r933, %r933, %r627;
	ld.global.u32 	%r628, [%rd6+192];
	xor.b32  	%r932, %r932, %r628;
	ld.global.u32 	%r629, [%rd6+196];
	xor.b32  	%r931, %r931, %r629;
$L__BB3_26:
	and.b32  	%r631, %r558, 1024;
	setp.eq.s32 	%p15, %r631, 0;
	@%p15 bra 	$L__BB3_28;
	ld.global.u32 	%r632, [%rd6+200];
	xor.b32  	%r935, %r935, %r632;
	ld.global.u32 	%r633, [%rd6+204];
	xor.b32  	%r934, %r934, %r633;
	ld.global.u32 	%r634, [%rd6+208];
	xor.b32  	%r933, %r933, %r634;
	ld.global.u32 	%r635, [%rd6+212];
	xor.b32  	%r932, %r932, %r635;
	ld.global.u32 	%r636, [%rd6+216];
	xor.b32  	%r931, %r931, %r636;
$L__BB3_28:
	and.b32  	%r638, %r558, 2048;
	setp.eq.s32 	%p16, %r638, 0;
	@%p16 bra 	$L__BB3_30;
	ld.global.u32 	%r639, [%rd6+220];
	xor.b32  	%r935, %r935, %r639;
	ld.global.u32 	%r640, [%rd6+224];
	xor.b32  	%r934, %r934, %r640;
	ld.global.u32 	%r641, [%rd6+228];
	xor.b32  	%r933, %r933, %r641;
	ld.global.u32 	%r642, [%rd6+232];
	xor.b32  	%r932, %r932, %r642;
	ld.global.u32 	%r643, [%rd6+236];
	xor.b32  	%r931, %r931, %r643;
$L__BB3_30:
	and.b32  	%r645, %r558, 4096;
	setp.eq.s32 	%p17, %r645, 0;
	@%p17 bra 	$L__BB3_32;
	ld.global.u32 	%r646, [%rd6+240];
	xor.b32  	%r935, %r935, %r646;
	ld.global.u32 	%r647, [%rd6+244];
	xor.b32  	%r934, %r934, %r647;
	ld.global.u32 	%r648, [%rd6+248];
	xor.b32  	%r933, %r933, %r648;
	ld.global.u32 	%r649, [%rd6+252];
	xor.b32  	%r932, %r932, %r649;
	ld.global.u32 	%r650, [%rd6+256];
	xor.b32  	%r931, %r931, %r650;
$L__BB3_32:
	and.b32  	%r652, %r558, 8192;
	setp.eq.s32 	%p18, %r652, 0;
	@%p18 bra 	$L__BB3_34;
	ld.global.u32 	%r653, [%rd6+260];
	xor.b32  	%r935, %r935, %r653;
	ld.global.u32 	%r654, [%rd6+264];
	xor.b32  	%r934, %r934, %r654;
	ld.global.u32 	%r655, [%rd6+268];
	xor.b32  	%r933, %r933, %r655;
	ld.global.u32 	%r656, [%rd6+272];
	xor.b32  	%r932, %r932, %r656;
	ld.global.u32 	%r657, [%rd6+276];
	xor.b32  	%r931, %r931, %r657;
$L__BB3_34:
	and.b32  	%r659, %r558, 16384;
	setp.eq.s32 	%p19, %r659, 0;
	@%p19 bra 	$L__BB3_36;
	ld.global.u32 	%r660, [%rd6+280];
	xor.b32  	%r935, %r935, %r660;
	ld.global.u32 	%r661, [%rd6+284];
	xor.b32  	%r934, %r934, %r661;
	ld.global.u32 	%r662, [%rd6+288];
	xor.b32  	%r933, %r933, %r662;
	ld.global.u32 	%r663, [%rd6+292];
	xor.b32  	%r932, %r932, %r663;
	ld.global.u32 	%r664, [%rd6+296];
	xor.b32  	%r931, %r931, %r664;
$L__BB3_36:
	and.b32  	%r666, %r558, 32768;
	setp.eq.s32 	%p20, %r666, 0;
	@%p20 bra 	$L__BB3_38;
	ld.global.u32 	%r667, [%rd6+300];
	xor.b32  	%r935, %r935, %r667;
	ld.global.u32 	%r668, [%rd6+304];
	xor.b32  	%r934, %r934, %r668;
	ld.global.u32 	%r669, [%rd6+308];
	xor.b32  	%r933, %r933, %r669;
	ld.global.u32 	%r670, [%rd6+312];
	xor.b32  	%r932, %r932, %r670;
	ld.global.u32 	%r671, [%rd6+316];
	xor.b32  	%r931, %r931, %r671;
$L__BB3_38:
	add.s32 	%r930, %r930, 16;
	setp.ne.s32 	%p21, %r930, 32;
	@%p21 bra 	$L__BB3_6;
	mad.lo.s32 	%r672, %r924, -31, %r15;
	add.s32 	%r924, %r672, 1;
	setp.ne.s32 	%p22, %r924, 5;
	@%p22 bra 	$L__BB3_5;
	st.local.u32 	[%rd1+4], %r935;
	st.local.v2.u32 	[%rd1+8], {%r934, %r933};
	st.local.v2.u32 	[%rd1+16], {%r932, %r931};
	setp.eq.s64 	%p23, %rd4, 1;
	@%p23 bra 	$L__BB3_115;
	mov.b32 	%r931, 0;
	mov.u32 	%r1024, %r931;
	mov.u32 	%r1025, %r931;
	mov.u32 	%r1026, %r931;
	mov.u32 	%r935, %r931;
	mov.u32 	%r1016, %r931;
$L__BB3_42:
	mul.wide.u32 	%rd19, %r1016, 4;
	add.s64 	%rd20, %rd1, %rd19;
	ld.local.u32 	%r190, [%rd20+4];
	shl.b32 	%r191, %r1016, 5;
	mov.b32 	%r1022, 0;
$L__BB3_43:
	.pragma "nounroll";
	shr.u32 	%r675, %r190, %r1022;
	and.b32  	%r676, %r675, 1;
	setp.eq.b32 	%p24, %r676, 1;
	not.pred 	%p25, %p24;
	add.s32 	%r677, %r191, %r1022;
	mul.lo.s32 	%r678, %r677, 5;
	mul.wide.u32 	%rd21, %r678, 4;
	add.s64 	%rd7, %rd5, %rd21;
	@%p25 bra 	$L__BB3_45;
	ld.global.u32 	%r679, [%rd7];
	xor.b32  	%r935, %r935, %r679;
	ld.global.u32 	%r680, [%rd7+4];
	xor.b32  	%r1026, %r1026, %r680;
	ld.global.u32 	%r681, [%rd7+8];
	xor.b32  	%r1025, %r1025, %r681;
	ld.global.u32 	%r682, [%rd7+12];
	xor.b32  	%r1024, %r1024, %r682;
	ld.global.u32 	%r683, [%rd7+16];
	xor.b32  	%r931, %r931, %r683;
$L__BB3_45:
	and.b32  	%r685, %r675, 2;
	setp.eq.s32 	%p26, %r685, 0;
	@%p26 bra 	$L__BB3_47;
	ld.global.u32 	%r686, [%rd7+20];
	xor.b32  	%r935, %r935, %r686;
	ld.global.u32 	%r687, [%rd7+24];
	xor.b32  	%r1026, %r1026, %r687;
	ld.global.u32 	%r688, [%rd7+28];
	xor.b32  	%r1025, %r1025, %r688;
	ld.global.u32 	%r689, [%rd7+32];
	xor.b32  	%r1024, %r1024, %r689;
	ld.global.u32 	%r690, [%rd7+36];
	xor.b32  	%r931, %r931, %r690;
$L__BB3_47:
	and.b32  	%r692, %r675, 4;
	setp.eq.s32 	%p27, %r692, 0;
	@%p27 bra 	$L__BB3_49;
	ld.global.u32 	%r693, [%rd7+40];
	xor.b32  	%r935, %r935, %r693;
	ld.global.u32 	%r694, [%rd7+44];
	xor.b32  	%r1026, %r1026, %r694;
	ld.global.u32 	%r695, [%rd7+48];
	xor.b32  	%r1025, %r1025, %r695;
	ld.global.u32 	%r696, [%rd7+52];
	xor.b32  	%r1024, %r1024, %r696;
	ld.global.u32 	%r697, [%rd7+56];
	xor.b32  	%r931, %r931, %r697;
$L__BB3_49:
	and.b32  	%r699, %r675, 8;
	setp.eq.s32 	%p28, %r699, 0;
	@%p28 bra 	$L__BB3_51;
	ld.global.u32 	%r700, [%rd7+60];
	xor.b32  	%r935, %r935, %r700;
	ld.global.u32 	%r701, [%rd7+64];
	xor.b32  	%r1026, %r1026, %r701;
	ld.global.u32 	%r702, [%rd7+68];
	xor.b32  	%r1025, %r1025, %r702;
	ld.global.u32 	%r703, [%rd7+72];
	xor.b32  	%r1024, %r1024, %r703;
	ld.global.u32 	%r704, [%rd7+76];
	xor.b32  	%r931, %r931, %r704;
$L__BB3_51:
	and.b32  	%r706, %r675, 16;
	setp.eq.s32 	%p29, %r706, 0;
	@%p29 bra 	$L__BB3_53;
	ld.global.u32 	%r707, [%rd7+80];
	xor.b32  	%r935, %r935, %r707;
	ld.global.u32 	%r708, [%rd7+84];
	xor.b32  	%r1026, %r1026, %r708;
	ld.global.u32 	%r709, [%rd7+88];
	xor.b32  	%r1025, %r1025, %r709;
	ld.global.u32 	%r710, [%rd7+92];
	xor.b32  	%r1024, %r1024, %r710;
	ld.global.u32 	%r711, [%rd7+96];
	xor.b32  	%r931, %r931, %r711;
$L__BB3_53:
	and.b32  	%r713, %r675, 32;
	setp.eq.s32 	%p30, %r713, 0;
	@%p30 bra 	$L__BB3_55;
	ld.global.u32 	%r714, [%rd7+100];
	xor.b32  	%r935, %r935, %r714;
	ld.global.u32 	%r715, [%rd7+104];
	xor.b32  	%r1026, %r1026, %r715;
	ld.global.u32 	%r716, [%rd7+108];
	xor.b32  	%r1025, %r1025, %r716;
	ld.global.u32 	%r717, [%rd7+112];
	xor.b32  	%r1024, %r1024, %r717;
	ld.global.u32 	%r718, [%rd7+116];
	xor.b32  	%r931, %r931, %r718;
$L__BB3_55:
	and.b32  	%r720, %r675, 64;
	setp.eq.s32 	%p31, %r720, 0;
	@%p31 bra 	$L__BB3_57;
	ld.global.u32 	%r721, [%rd7+120];
	xor.b32  	%r935, %r935, %r721;
	ld.global.u32 	%r722, [%rd7+124];
	xor.b32  	%r1026, %r1026, %r722;
	ld.global.u32 	%r723, [%rd7+128];
	xor.b32  	%r1025, %r1025, %r723;
	ld.global.u32 	%r724, [%rd7+132];
	xor.b32  	%r1024, %r1024, %r724;
	ld.global.u32 	%r725, [%rd7+136];
	xor.b32  	%r931, %r931, %r725;
$L__BB3_57:
	and.b32  	%r727, %r675, 128;
	setp.eq.s32 	%p32, %r727, 0;
	@%p32 bra 	$L__BB3_59;
	ld.global.u32 	%r728, [%rd7+140];
	xor.b32  	%r935, %r935, %r728;
	ld.global.u32 	%r729, [%rd7+144];
	xor.b32  	%r1026, %r1026, %r729;
	ld.global.u32 	%r730, [%rd7+148];
	xor.b32  	%r1025, %r1025, %r730;
	ld.global.u32 	%r731, [%rd7+152];
	xor.b32  	%r1024, %r1024, %r731;
	ld.global.u32 	%r732, [%rd7+156];
	xor.b32  	%r931, %r931, %r732;
$L__BB3_59:
	and.b32  	%r734, %r675, 256;
	setp.eq.s32 	%p33, %r734, 0;
	@%p33 bra 	$L__BB3_61;
	ld.global.u32 	%r735, [%rd7+160];
	xor.b32  	%r935, %r935, %r735;
	ld.global.u32 	%r736, [%rd7+164];
	xor.b32  	%r1026, %r1026, %r736;
	ld.global.u32 	%r737, [%rd7+168];
	xor.b32  	%r1025, %r1025, %r737;
	ld.global.u32 	%r738, [%rd7+172];
	xor.b32  	%r1024, %r1024, %r738;
	ld.global.u32 	%r739, [%rd7+176];
	xor.b32  	%r931, %r931, %r739;
$L__BB3_61:
	and.b32  	%r741, %r675, 512;
	setp.eq.s32 	%p34, %r741, 0;
	@%p34 bra 	$L__BB3_63;
	ld.global.u32 	%r742, [%rd7+180];
	xor.b32  	%r935, %r935, %r742;
	ld.global.u32 	%r743, [%rd7+184];
	xor.b32  	%r1026, %r1026, %r743;
	ld.global.u32 	%r744, [%rd7+188];
	xor.b32  	%r1025, %r1025, %r744;
	ld.global.u32 	%r745, [%rd7+192];
	xor.b32  	%r1024, %r1024, %r745;
	ld.global.u32 	%r746, [%rd7+196];
	xor.b32  	%r931, %r931, %r746;
$L__BB3_63:
	and.b32  	%r748, %r675, 1024;
	setp.eq.s32 	%p35, %r748, 0;
	@%p35 bra 	$L__BB3_65;
	ld.global.u32 	%r749, [%rd7+200];
	xor.b32  	%r935, %r935, %r749;
	ld.global.u32 	%r750, [%rd7+204];
	xor.b32  	%r1026, %r1026, %r750;
	ld.global.u32 	%r751, [%rd7+208];
	xor.b32  	%r1025, %r1025, %r751;
	ld.global.u32 	%r752, [%rd7+212];
	xor.b32  	%r1024, %r1024, %r752;
	ld.global.u32 	%r753, [%rd7+216];
	xor.b32  	%r931, %r931, %r753;
$L__BB3_65:
	and.b32  	%r755, %r675, 2048;
	setp.eq.s32 	%p36, %r755, 0;
	@%p36 bra 	$L__BB3_67;
	ld.global.u32 	%r756, [%rd7+220];
	xor.b32  	%r935, %r935, %r756;
	ld.global.u32 	%r757, [%rd7+224];
	xor.b32  	%r1026, %r1026, %r757;
	ld.global.u32 	%r758, [%rd7+228];
	xor.b32  	%r1025, %r1025, %r758;
	ld.global.u32 	%r759, [%rd7+232];
	xor.b32  	%r1024, %r1024, %r759;
	ld.global.u32 	%r760, [%rd7+236];
	xor.b32  	%r931, %r931, %r760;
$L__BB3_67:
	and.b32  	%r762, %r675, 4096;
	setp.eq.s32 	%p37, %r762, 0;
	@%p37 bra 	$L__BB3_69;
	ld.global.u32 	%r763, [%rd7+240];
	xor.b32  	%r935, %r935, %r763;
	ld.global.u32 	%r764, [%rd7+244];
	xor.b32  	%r1026, %r1026, %r764;
	ld.global.u32 	%r765, [%rd7+248];
	xor.b32  	%r1025, %r1025, %r765;
	ld.global.u32 	%r766, [%rd7+252];
	xor.b32  	%r1024, %r1024, %r766;
	ld.global.u32 	%r767, [%rd7+256];
	xor.b32  	%r931, %r931, %r767;
$L__BB3_69:
	and.b32  	%r769, %r675, 8192;
	setp.eq.s32 	%p38, %r769, 0;
	@%p38 bra 	$L__BB3_71;
	ld.global.u32 	%r770, [%rd7+260];
	xor.b32  	%r935, %r935, %r770;
	ld.global.u32 	%r771, [%rd7+264];
	xor.b32  	%r1026, %r1026, %r771;
	ld.global.u32 	%r772, [%rd7+268];
	xor.b32  	%r1025, %r1025, %r772;
	ld.global.u32 	%r773, [%rd7+272];
	xor.b32  	%r1024, %r1024, %r773;
	ld.global.u32 	%r774, [%rd7+276];
	xor.b32  	%r931, %r931, %r774;
$L__BB3_71:
	and.b32  	%r776, %r675, 16384;
	setp.eq.s32 	%p39, %r776, 0;
	@%p39 bra 	$L__BB3_73;
	ld.global.u32 	%r777, [%rd7+280];
	xor.b32  	%r935, %r935, %r777;
	ld.global.u32 	%r778, [%rd7+284];
	xor.b32  	%r1026, %r1026, %r778;
	ld.global.u32 	%r779, [%rd7+288];
	xor.b32  	%r1025, %r1025, %r779;
	ld.global.u32 	%r780, [%rd7+292];
	xor.b32  	%r1024, %r1024, %r780;
	ld.global.u32 	%r781, [%rd7+296];
	xor.b32  	%r931, %r931, %r781;
$L__BB3_73:
	and.b32  	%r783, %r675, 32768;
	setp.eq.s32 	%p40, %r783, 0;
	@%p40 bra 	$L__BB3_75;
	ld.global.u32 	%r784, [%rd7+300];
	xor.b32  	%r935, %r935, %r784;
	ld.global.u32 	%r785, [%rd7+304];
	xor.b32  	%r1026, %r1026, %r785;
	ld.global.u32 	%r786, [%rd7+308];
	xor.b32  	%r1025, %r1025, %r786;
	ld.global.u32 	%r787, [%rd7+312];
	xor.b32  	%r1024, %r1024, %r787;
	ld.global.u32 	%r788, [%rd7+316];
	xor.b32  	%r931, %r931, %r788;
$L__BB3_75:
	add.s32 	%r1022, %r1022, 16;
	setp.ne.s32 	%p41, %r1022, 32;
	@%p41 bra 	$L__BB3_43;
	mad.lo.s32 	%r789, %r1016, -31, %r191;
	add.s32 	%r1016, %r789, 1;
	setp.ne.s32 	%p42, %r1016, 5;
	@%p42 bra 	$L__BB3_42;
	st.local.u32 	[%rd1+4], %r935;
	st.local.v2.u32 	[%rd1+8], {%r1026, %r1025};
	st.local.v2.u32 	[%rd1+16], {%r1024, %r931};
	setp.ne.s64 	%p43, %rd4, 3;
	@%p43 bra 	$L__BB3_115;
	mov.b32 	%r931, 0;
	mov.u32 	%r1116, %r931;
	mov.u32 	%r1117, %r931;
	mov.u32 	%r1118, %r931;
	mov.u32 	%r935, %r931;
	mov.u32 	%r1108, %r931;
$L__BB3_79:
	mul.wide.u32 	%rd22, %r1108, 4;
	add.s64 	%rd23, %rd1, %rd22;
	ld.local.u32 	%r366, [%rd23+4];
	shl.b32 	%r367, %r1108, 5;
	mov.b32 	%r1114, 0;
$L__BB3_80:
	.pragma "nounroll";
	shr.u32 	%r792, %r366, %r1114;
	and.b32  	%r793, %r792, 1;
	setp.eq.b32 	%p44, %r793, 1;
	not.pred 	%p45, %p44;
	add.s32 	%r794, %r367, %r1114;
	mul.lo.s32 	%r795, %r794, 5;
	mul.wide.u32 	%rd24, %r795, 4;
	add.s64 	%rd8, %rd5, %rd24;
	@%p45 bra 	$L__BB3_82;
	ld.global.u32 	%r796, [%rd8];
	xor.b32  	%r935, %r935, %r796;
	ld.global.u32 	%r797, [%rd8+4];
	xor.b32  	%r1118, %r1118, %r797;
	ld.global.u32 	%r798, [%rd8+8];
	xor.b32  	%r1117, %r1117, %r798;
	ld.global.u32 	%r799, [%rd8+12];
	xor.b32  	%r1116, %r1116, %r799;
	ld.global.u32 	%r800, [%rd8+16];
	xor.b32  	%r931, %r931, %r800;
$L__BB3_82:
	and.b32  	%r802, %r792, 2;
	setp.eq.s32 	%p46, %r802, 0;
	@%p46 bra 	$L__BB3_84;
	ld.global.u32 	%r803, [%rd8+20];
	xor.b32  	%r935, %r935, %r803;
	ld.global.u32 	%r804, [%rd8+24];
	xor.b32  	%r1118, %r1118, %r804;
	ld.global.u32 	%r805, [%rd8+28];
	xor.b32  	%r1117, %r1117, %r805;
	ld.global.u32 	%r806, [%rd8+32];
	xor.b32  	%r1116, %r1116, %r806;
	ld.global.u32 	%r807, [%rd8+36];
	xor.b32  	%r931, %r931, %r807;
$L__BB3_84:
	and.b32  	%r809, %r792, 4;
	setp.eq.s32 	%p47, %r809, 0;
	@%p47 bra 	$L__BB3_86;
	ld.global.u32 	%r810, [%rd8+40];
	xor.b32  	%r935, %r935, %r810;
	ld.global.u32 	%r811, [%rd8+44];
	xor.b32  	%r1118, %r1118, %r811;
	ld.global.u32 	%r812, [%rd8+48];
	xor.b32  	%r1117, %r1117, %r812;
	ld.global.u32 	%r813, [%rd8+52];
	xor.b32  	%r1116, %r1116, %r813;
	ld.global.u32 	%r814, [%rd8+56];
	xor.b32  	%r931, %r931, %r814;
$L__BB3_86:
	and.b32  	%r816, %r792, 8;
	setp.eq.s32 	%p48, %r816, 0;
	@%p48 bra 	$L__BB3_88;
	ld.global.u32 	%r817, [%rd8+60];
	xor.b32  	%r935, %r935, %r817;
	ld.global.u32 	%r818, [%rd8+64];
	xor.b32  	%r1118, %r1118, %r818;
	ld.global.u32 	%r819, [%rd8+68];
	xor.b32  	%r1117, %r1117, %r819;
	ld.global.u32 	%r820, [%rd8+72];
	xor.b32  	%r1116, %r1116, %r820;
	ld.global.u32 	%r821, [%rd8+76];
	xor.b32  	%r931, %r931, %r821;
$L__BB3_88:
	and.b32  	%r823, %r792, 16;
	setp.eq.s32 	%p49, %r823, 0;
	@%p49 bra 	$L__BB3_90;
	ld.global.u32 	%r824, [%rd8+80];
	xor.b32  	%r935, %r935, %r824;
	ld.global.u32 	%r825, [%rd8+84];
	xor.b32  	%r1118, %r1118, %r825;
	ld.global.u32 	%r826, [%rd8+88];
	xor.b32  	%r1117, %r1117, %r826;
	ld.global.u32 	%r827, [%rd8+92];
	xor.b32  	%r1116, %r1116, %r827;
	ld.global.u32 	%r828, [%rd8+96];
	xor.b32  	%r931, %r931, %r828;
$L__BB3_90:
	and.b32  	%r830, %r792, 32;
	setp.eq.s32 	%p50, %r830, 0;
	@%p50 bra 	$L__BB3_92;
	ld.global.u32 	%r831, [%rd8+100];
	xor.b32  	%r935, %r935, %r831;
	ld.global.u32 	%r832, [%rd8+104];
	xor.b32  	%r1118, %r1118, %r832;
	ld.global.u32 	%r833, [%rd8+108];
	xor.b32  	%r1117, %r1117, %r833;
	ld.global.u32 	%r834, [%rd8+112];
	xor.b32  	%r1116, %r1116, %r834;
	ld.global.u32 	%r835, [%rd8+116];
	xor.b32  	%r931, %r931, %r835;
$L__BB3_92:
	and.b32  	%r837, %r792, 64;
	setp.eq.s32 	%p51, %r837, 0;
	@%p51 bra 	$L__BB3_94;
	ld.global.u32 	%r838, [%rd8+120];
	xor.b32  	%r935, %r935, %r838;
	ld.global.u32 	%r839, [%rd8+124];
	xor.b32  	%r1118, %r1118, %r839;
	ld.global.u32 	%r840, [%rd8+128];
	xor.b32  	%r1117, %r1117, %r840;
	ld.global.u32 	%r841, [%rd8+132];
	xor.b32  	%r1116, %r1116, %r841;
	ld.global.u32 	%r842, [%rd8+136];
	xor.b32  	%r931, %r931, %r842;
$L__BB3_94:
	and.b32  	%r844, %r792, 128;
	setp.eq.s32 	%p52, %r844, 0;
	@%p52 bra 	$L__BB3_96;
	ld.global.u32 	%r845, [%rd8+140];
	xor.b32  	%r935, %r935, %r845;
	ld.global.u32 	%r846, [%rd8+144];
	xor.b32  	%r1118, %r1118, %r846;
	ld.global.u32 	%r847, [%rd8+148];
	xor.b32  	%r1117, %r1117, %r847;
	ld.global.u32 	%r848, [%rd8+152];
	xor.b32  	%r1116, %r1116, %r848;
	ld.global.u32 	%r849, [%rd8+156];
	xor.b32  	%r931, %r931, %r849;
$L__BB3_96:
	and.b32  	%r851, %r792, 256;
	setp.eq.s32 	%p53, %r851, 0;
	@%p53 bra 	$L__BB3_98;
	ld.global.u32 	%r852, [%rd8+160];
	xor.b32  	%r935, %r935, %r852;
	ld.global.u32 	%r853, [%rd8+164];
	xor.b32  	%r1118, %r1118, %r853;
	ld.global.u32 	%r854, [%rd8+168];
	xor.b32  	%r1117, %r1117, %r854;
	ld.global.u32 	%r855, [%rd8+172];
	xor.b32  	%r1116, %r1116, %r855;
	ld.global.u32 	%r856, [%rd8+176];
	xor.b32  	%r931, %r931, %r856;
$L__BB3_98:
	and.b32  	%r858, %r792, 512;
	setp.eq.s32 	%p54, %r858, 0;
	@%p54 bra 	$L__BB3_100;
	ld.global.u32 	%r859, [%rd8+180];
	xor.b32  	%r935, %r935, %r859;
	ld.global.u32 	%r860, [%rd8+184];
	xor.b32  	%r1118, %r1118, %r860;
	ld.global.u32 	%r861, [%rd8+188];
	xor.b32  	%r1117, %r1117, %r861;
	ld.global.u32 	%r862, [%rd8+192];
	xor.b32  	%r1116, %r1116, %r862;
	ld.global.u32 	%r863, [%rd8+196];
	xor.b32  	%r931, %r931, %r863;
$L__BB3_100:
	and.b32  	%r865, %r792, 1024;
	setp.eq.s32 	%p55, %r865, 0;
	@%p55 bra 	$L__BB3_102;
	ld.global.u32 	%r866, [%rd8+200];
	xor.b32  	%r935, %r935, %r866;
	ld.global.u32 	%r867, [%rd8+204];
	xor.b32  	%r1118, %r1118, %r867;
	ld.global.u32 	%r868, [%rd8+208];
	xor.b32  	%r1117, %r1117, %r868;
	ld.global.u32 	%r869, [%rd8+212];
	xor.b32  	%r1116, %r1116, %r869;
	ld.global.u32 	%r870, [%rd8+216];
	xor.b32  	%r931, %r931, %r870;
$L__BB3_102:
	and.b32  	%r872, %r792, 2048;
	setp.eq.s32 	%p56, %r872, 0;
	@%p56 bra 	$L__BB3_104;
	ld.global.u32 	%r873, [%rd8+220];
	xor.b32  	%r935, %r935, %r873;
	ld.global.u32 	%r874, [%rd8+224];
	xor.b32  	%r1118, %r1118, %r874;
	ld.global.u32 	%r875, [%rd8+228];
	xor.b32  	%r1117, %r1117, %r875;
	ld.global.u32 	%r876, [%rd8+232];
	xor.b32  	%r1116, %r1116, %r876;
	ld.global.u32 	%r877, [%rd8+236];
	xor.b32  	%r931, %r931, %r877;
$L__BB3_104:
	and.b32  	%r879, %r792, 4096;
	setp.eq.s32 	%p57, %r879, 0;
	@%p57 bra 	$L__BB3_106;
	ld.global.u32 	%r880, [%rd8+240];
	xor.b32  	%r935, %r935, %r880;
	ld.global.u32 	%r881, [%rd8+244];
	xor.b32  	%r1118, %r1118, %r881;
	ld.global.u32 	%r882, [%rd8+248];
	xor.b32  	%r1117, %r1117, %r882;
	ld.global.u32 	%r883, [%rd8+252];
	xor.b32  	%r1116, %r1116, %r883;
	ld.global.u32 	%r884, [%rd8+256];
	xor.b32  	%r931, %r931, %r884;
$L__BB3_106:
	and.b32  	%r886, %r792, 8192;
	setp.eq.s32 	%p58, %r886, 0;
	@%p58 bra 	$L__BB3_108;
	ld.global.u32 	%r887, [%rd8+260];
	xor.b32  	%r935, %r935, %r887;
	ld.global.u32 	%r888, [%rd8+264];
	xor.b32  	%r1118, %r1118, %r888;
	ld.global.u32 	%r889, [%rd8+268];
	xor.b32  	%r1117, %r1117, %r889;
	ld.global.u32 	%r890, [%rd8+272];
	xor.b32  	%r1116, %r1116, %r890;
	ld.global.u32 	%r891, [%rd8+276];
	xor.b32  	%r931, %r931, %r891;
$L__BB3_108:
	and.b32  	%r893, %r792, 16384;
	setp.eq.s32 	%p59, %r893, 0;
	@%p59 bra 	$L__BB3_110;
	ld.global.u32 	%r894, [%rd8+280];
	xor.b32  	%r935, %r935, %r894;
	ld.global.u32 	%r895, [%rd8+284];
	xor.b32  	%r1118, %r1118, %r895;
	ld.global.u32 	%r896, [%rd8+288];
	xor.b32  	%r1117, %r1117, %r896;
	ld.global.u32 	%r897, [%rd8+292];
	xor.b32  	%r1116, %r1116, %r897;
	ld.global.u32 	%r898, [%rd8+296];
	xor.b32  	%r931, %r931, %r898;
$L__BB3_110:
	and.b32  	%r900, %r792, 32768;
	setp.eq.s32 	%p60, %r900, 0;
	@%p60 bra 	$L__BB3_112;
	ld.global.u32 	%r901, [%rd8+300];
	xor.b32  	%r935, %r935, %r901;
	ld.global.u32 	%r902, [%rd8+304];
	xor.b32  	%r1118, %r1118, %r902;
	ld.global.u32 	%r903, [%rd8+308];
	xor.b32  	%r1117, %r1117, %r903;
	ld.global.u32 	%r904, [%rd8+312];
	xor.b32  	%r1116, %r1116, %r904;
	ld.global.u32 	%r905, [%rd8+316];
	xor.b32  	%r931, %r931, %r905;
$L__BB3_112:
	add.s32 	%r1114, %r1114, 16;
	setp.ne.s32 	%p61, %r1114, 32;
	@%p61 bra 	$L__BB3_80;
	mad.lo.s32 	%r906, %r1108, -31, %r367;
	add.s32 	%r1108, %r906, 1;
	setp.ne.s32 	%p62, %r1108, 5;
	@%p62 bra 	$L__BB3_79;
	st.local.u32 	[%rd1+4], %r935;
	st.local.v2.u32 	[%rd1+8], {%r1118, %r1117};
	st.local.v2.u32 	[%rd1+16], {%r1116, %r931};
$L__BB3_115:
	shr.u64 	%rd31, %rd3, 2;
	add.s32 	%r918, %r918, 1;
	setp.gt.u64 	%p63, %rd3, 3;
	@%p63 bra 	$L__BB3_3;
$L__BB3_116:
	shr.u32 	%r907, %r935, 2;
	xor.b32  	%r908, %r907, %r935;
	shl.b32 	%r909, %r931, 4;
	shl.b32 	%r910, %r908, 1;
	xor.b32  	%r911, %r910, %r909;
	xor.b32  	%r912, %r911, %r908;
	xor.b32  	%r913, %r912, %r931;
	add.s32 	%r914, %r2, %r913;
	add.s32 	%r915, %r914, 362437;
	cvt.rn.f32.u32 	%f5, %r915;
	fma.rn.f32 	%f6, %f5, 0f2F800000, 0f2F000000;
	setp.lt.f32 	%p64, %f6, %f3;
	mov.f32 	%f7, 0f00000000;
	@%p64 bra 	$L__BB3_118;
	cvta.to.global.u64 	%rd25, %rd10;
	shl.b64 	%rd26, %rd2, 2;
	add.s64 	%rd27, %rd25, %rd26;
	ld.global.f32 	%f7, [%rd27];
$L__BB3_118:
	cvta.to.global.u64 	%rd28, %rd11;
	shl.b64 	%rd29, %rd2, 2;
	add.s64 	%rd30, %rd28, %rd29;
	st.global.f32 	[%rd30], %f7;
$L__BB3_119:
	ret;

}


// ===== COMPILED SASS (sm_100) =====

	.target	sm_100

	.elftype	@"ET_EXEC"


//--------------------- .note.nv.tkinfo           --------------------------
	.section	.note.nv.tkinfo,"",@"SHT_NOTE"
	.sectionflags	@"SHF_NOTE_NV_TKINFO"
	.tkinfo
        /*0018*/ 	.word	0x00000002
        /*0030*/ 	.string	""
        /*0030*/ 	.string	"ptxas"
        /*0030*/ 	.string	"Cuda compilation tools, release 13.0, V13.0.88"
        /*0030*/ 	.string	"Build cuda_13.0.r13.0/compiler.36424714_0"
        /*0030*/ 	.string	"-arch sm_100 -m 64 "



//--------------------- .note.nv.cuinfo           --------------------------
	.section	.note.nv.cuinfo,"",@"SHT_NOTE"
	.sectionflags	@"SHF_NOTE_NV_CUINFO"
        /*0018*/ 	.short	0x0002
        /*001a*/ 	.short	0x0064
        /*001c*/ 	.short	0x0082
	.zero		2


//--------------------- .nv.info                  --------------------------
	.section	.nv.info,"",@"SHT_CUDA_INFO"
	.align	4


	//----- nvinfo : EIATTR_REGCOUNT
	.align		4
        /*0000*/ 	.byte	0x04, 0x2f
        /*0002*/ 	.short	(.L_11 - .L_10)
	.align		4
.L_10:
        /*0004*/ 	.word	index@(_Z18denseForwardKernelPfS_S_S_iii)
        /*0008*/ 	.word	0x00000020


	//----- nvinfo : EIATTR_FRAME_SIZE
	.align		4
.L_11:
        /*000c*/ 	.byte	0x04, 0x11
        /*000e*/ 	.short	(.L_13 - .L_12)
	.align		4
.L_12:
        /*0010*/ 	.word	index@(_Z18denseForwardKernelPfS_S_S_iii)
        /*0014*/ 	.word	0x00000000


	//----- nvinfo : EIATTR_REGCOUNT
	.align		4
.L_13:
        /*0018*/ 	.byte	0x04, 0x2f
        /*001a*/ 	.short	(.L_15 - .L_14)
	.align		4
.L_14:
        /*001c*/ 	.word	index@(_Z19denseBackwardKernelPfS_S_S_iii)
        /*0020*/ 	.word	0x00000020


	//----- nvinfo : EIATTR_FRAME_SIZE
	.align		4
.L_15:
        /*0024*/ 	.byte	0x04, 0x11
        /*0026*/ 	.short	(.L_17 - .L_16)
	.align		4
.L_16:
        /*0028*/ 	.word	index@($__internal_1_$__cuda_sm3x_div_rn_noftz_f32_slowpath)
        /*002c*/ 	.word	0x00000000


	//----- nvinfo : EIATTR_FRAME_SIZE
	.align		4
.L_17:
        /*0030*/ 	.byte	0x04, 0x11
        /*0032*/ 	.short	(.L_19 - .L_18)
	.align		4
.L_18:
        /*0034*/ 	.word	index@($__internal_0_$__cuda_sm20_sqrt_rn_f32_slowpath)
        /*0038*/ 	.word	0x00000000


	//----- nvinfo : EIATTR_FRAME_SIZE
	.align		4
.L_19:
        /*003c*/ 	.byte	0x04, 0x11
        /*003e*/ 	.short	(.L_21 - .L_20)
	.align		4
.L_20:
        /*0040*/ 	.word	index@(_Z19denseBackwardKernelPfS_S_S_iii)
        /*0044*/ 	.word	0x00000000


	//----- nvinfo : EIATTR_REGCOUNT
	.align		4
.L_21:
        /*0048*/ 	.byte	0x04, 0x2f
        /*004a*/ 	.short	(.L_23 - .L_22)
	.align		4
.L_22:
        /*004c*/ 	.word	index@(_Z25gradientPropagationKernelPfS_S_S_iii)
        /*0050*/ 	.word	0x0000001e


	//----- nvinfo : EIATTR_FRAME_SIZE
	.align		4
.L_23:
        /*0054*/ 	.byte	0x04, 0x11
        /*0056*/ 	.short	(.L_25 - .L_24)
	.align		4
.L_24:
        /*0058*/ 	.word	index@(_Z25gradientPropagationKernelPfS_S_S_iii)
        /*005c*/ 	.word	0x00000000


	//----- nvinfo : EIATTR_REGCOUNT
	.align		4
.L_25:
        /*0060*/ 	.byte	0x04, 0x2f
        /*0062*/ 	.short	(.L_27 - .L_26)
	.align		4
.L_26:
        /*0064*/ 	.word	index@(_Z13dropoutKernelPfS_ify)
        /*0068*/ 	.word	0x0000001f


	//----- nvinfo : EIATTR_FRAME_SIZE
	.align		4
.L_27:
        /*006c*/ 	.byte	0x04, 0x11
        /*006e*/ 	.short	(.L_29 - .L_28)
	.align		4
.L_28:
        /*0070*/ 	.word	index@(_Z13dropoutKernelPfS_ify)
        /*0074*/ 	.word	0x00000030


	//----- nvinfo : EIATTR_MIN_STACK_SIZE
	.align		4
.L_29:
        /*0078*/ 	.byte	0x04, 0x12
        /*007a*/ 	.short	(.L_31 - .L_30)
	.align		4
.L_30:
        /*007c*/ 	.word	index@(_Z13dropoutKernelPfS_ify)
        /*0080*/ 	.word	0x00000030


	//----- nvinfo : EIATTR_MIN_STACK_SIZE
	.align		4
.L_31:
        /*0084*/ 	.byte	0x04, 0x12
        /*0086*/ 	.short	(.L_33 - .L_32)
	.align		4
.L_32:
        /*0088*/ 	.word	index@(_Z25gradientPropagationKernelPfS_S_S_iii)
        /*008c*/ 	.word	0x00000000


	//----- nvinfo : EIATTR_MIN_STACK_SIZE
	.align		4
.L_33:
        /*0090*/ 	.byte	0x04, 0x12
        /*0092*/ 	.short	(.L_35 - .L_34)
	.align		4
.L_34:
        /*0094*/ 	.word	index@(_Z19denseBackwardKernelPfS_S_S_iii)
        /*0098*/ 	.word	0x00000000


	//----- nvinfo : EIATTR_MIN_STACK_SIZE
	.align		4
.L_35:
        /*009c*/ 	.byte	0x04, 0x12
        /*009e*/ 	.short	(.L_37 - .L_36)
	.align		4
.L_36:
        /*00a0*/ 	.word	index@(_Z18denseForwardKernelPfS_S_S_iii)
        /*00a4*/ 	.word	0x00000000
.L_37:


//--------------------- .nv.compat                --------------------------
	.section	.nv.compat,"",@"SHT_CUDA_COMPAT_INFO"
	.align	4
        /*0000*/ 	.byte	0x02, 0x09, 0x00, 0x00, 0x02, 0x02, 0x01, 0x00, 0x02, 0x05, 0x05, 0x00, 0x03, 0x07, 0x01, 0x01
        /*0010*/ 	.byte	0x02, 0x03, 0x00, 0x00, 0x02, 0x06, 0x01, 0x00, 0x04, 0x0b, 0x08, 0x00, 0x01, 0x00, 0x00, 0x00
        /*0020*/ 	.byte	0x00, 0x00, 0x00, 0x00


//--------------------- .nv.info._Z13dropoutKernelPfS_ify --------------------------
	.section	.nv.info._Z13dropoutKernelPfS_ify,"",@"SHT_CUDA_INFO"
	.sectionflags	@""
	.align	4


	//----- nvinfo : EIATTR_CUDA_API_VERSION
	.align		4
        /*0000*/ 	.byte	0x04, 0x37
        /*0002*/ 	.short	(.L_39 - .L_38)
.L_38:
        /*0004*/ 	.word	0x00000082


	//----- nvinfo : EIATTR_KPARAM_INFO
	.align		4
.L_39:
        /*0008*/ 	.byte	0x04, 0x17
        /*000a*/ 	.short	(.L_41 - .L_40)
.L_40:
        /*000c*/ 	.word	0x00000000
        /*0010*/ 	.short	0x0004
        /*0012*/ 	.short	0x0018
        /*0014*/ 	.byte	0x00, 0xf0, 0x21, 0x00


	//----- nvinfo : EIATTR_KPARAM_INFO
	.align		4
.L_41:
        /*0018*/ 	.byte	0x04, 0x17
        /*001a*/ 	.short	(.L_43 - .L_42)
.L_42:
        /*001c*/ 	.word	0x00000000
        /*0020*/ 	.short	0x0003
        /*0022*/ 	.short	0x0014
        /*0024*/ 	.byte	0x00, 0xf0, 0x11, 0x00


	//----- nvinfo : EIATTR_KPARAM_INFO
	.align		4
.L_43:
        /*0028*/ 	.byte	0x04, 0x17
        /*002a*/ 	.short	(.L_45 - .L_44)
.L_44:
        /*002c*/ 	.word	0x00000000
        /*0030*/ 	.short	0x0002
        /*0032*/ 	.short	0x0010
        /*0034*/ 	.byte	0x00, 0xf0, 0x11, 0x00


	//----- nvinfo : EIATTR_KPARAM_INFO
	.align		4
.L_45:
        /*0038*/ 	.byte	0x04, 0x17
        /*003a*/ 	.short	(.L_47 - .L_46)
.L_46:
        /*003c*/ 	.word	0x00000000
        /*0040*/ 	.short	0x0001
        /*0042*/ 	.short	0x0008
        /*0044*/ 	.byte	0x00, 0xf5, 0x21, 0x00


	//----- nvinfo : EIATTR_KPARAM_INFO
	.align		4
.L_47:
        /*0048*/ 	.byte	0x04, 0x17
        /*004a*/ 	.short	(.L_49 - .L_48)
.L_48:
        /*004c*/ 	.word	0x00000000
        /*0050*/ 	.short	0x0000
        /*0052*/ 	.short	0x0000
        /*0054*/ 	.byte	0x00, 0xf5, 0x21, 0x00


	//----- nvinfo : EIATTR_SPARSE_MMA_MASK
	.align		4
.L_49:
        /*0058*/ 	.byte	0x03, 0x50
        /*005a*/ 	.short	0x0000


	//----- nvinfo : EIATTR_MAXREG_COUNT
	.align		4
        /*005c*/ 	.byte	0x03, 0x1b
        /*005e*/ 	.short	0x00ff


	//----- nvinfo : EIATTR_MERCURY_ISA_VERSION
	.align		4
        /*0060*/ 	.byte	0x03, 0x5f
        /*0062*/ 	.short	0x0101


	//----- nvinfo : EIATTR_VRC_CTA_INIT_COUNT
	.align		4
        /*0064*/ 	.byte	0x02, 0x4a
	.zero		1
	.zero		1


	//----- nvinfo : EIATTR_EXIT_INSTR_OFFSETS
	.align		4
        /*0068*/ 	.byte	0x04, 0x1c
        /*006a*/ 	.short	(.L_51 - .L_50)


	//   ....[0]....
.L_50:
        /*006c*/ 	.word	0x00000080


	//   ....[1]....
        /*0070*/ 	.word	0x00002870


	//----- nvinfo : EIATTR_CRS_STACK_SIZE
	.align		4
.L_51:
        /*0074*/ 	.byte	0x04, 0x1e
        /*0076*/ 	.short	(.L_53 - .L_52)
.L_52:
        /*0078*/ 	.word	0x00000000


	//----- nvinfo : EIATTR_CBANK_PARAM_SIZE
	.align		4
.L_53:
        /*007c*/ 	.byte	0x03, 0x19
        /*007e*/ 	.short	0x0020


	//----- nvinfo : EIATTR_PARAM_CBANK
	.align		4
        /*0080*/ 	.byte	0x04, 0x0a
        /*0082*/ 	.short	(.L_55 - .L_54)
	.align		4
.L_54:
        /*0084*/ 	.word	index@(.nv.constant0._Z13dropoutKernelPfS_ify)
        /*0088*/ 	.short	0x0380
        /*008a*/ 	.short	0x0020


	//----- nvinfo : EIATTR_SW_WAR
	.align		4
.L_55:
        /*008c*/ 	.byte	0x04, 0x36
        /*008e*/ 	.short	(.L_57 - .L_56)
.L_56:
        /*0090*/ 	.word	0x00000008
.L_57:


//--------------------- .nv.info._Z25gradientPropagationKernelPfS_S_S_iii --------------------------
	.section	.nv.info._Z25gradientPropagationKernelPfS_S_S_iii,"",@"SHT_CUDA_INFO"
	.sectionflags	@""
	.align	4


	//----- nvinfo : EIATTR_CUDA_API_VERSION
	.align		4
        /*0000*/ 	.byte	0x04, 0x37
        /*0002*/ 	.short	(.L_59 - .L_58)
.L_58:
        /*0004*/ 	.word	0x00000082


	//----- nvinfo : EIATTR_KPARAM_INFO
	.align		4
.L_59:
        /*0008*/ 	.byte	0x04, 0x17
        /*000a*/ 	.short	(.L_61 - .L_60)
.L_60:
        /*000c*/ 	.word	0x00000000
        /*0010*/ 	.short	0x0006
        /*0012*/ 	.short	0x0028
        /*0014*/ 	.byte	0x00, 0xf0, 0x11, 0x00


	//----- nvinfo : EIATTR_KPARAM_INFO
	.align		4
.L_61:
        /*0018*/ 	.byte	0x04, 0x17
        /*001a*/ 	.short	(.L_63 - .L_62)
.L_62:
        /*001c*/ 	.word	0x00000000
        /*0020*/ 	.short	0x0005
        /*0022*/ 	.short	0x0024
        /*0024*/ 	.byte	0x00, 0xf0, 0x11, 0x00


	//----- nvinfo : EIATTR_KPARAM_INFO
	.align		4
.L_63:
        /*0028*/ 	.byte	0x04, 0x17
        /*002a*/ 	.short	(.L_65 - .L_64)
.L_64:
        /*002c*/ 	.word	0x00000000
        /*0030*/ 	.short	0x0004
        /*0032*/ 	.short	0x0020
        /*0034*/ 	.byte	0x00, 0xf0, 0x11, 0x00


	//----- nvinfo : EIATTR_KPARAM_INFO
	.align		4
.L_65:
        /*0038*/ 	.byte	0x04, 0x17
        /*003a*/ 	.short	(.L_67 - .L_66)
.L_66:
        /*003c*/ 	.word	0x00000000
        /*0040*/ 	.short	0x0003
        /*0042*/ 	.short	0x0018
        /*0044*/ 	.byte	0x00, 0xf5, 0x21, 0x00


	//----- nvinfo : EIATTR_KPARAM_INFO
	.align		4
.L_67:
        /*0048*/ 	.byte	0x04, 0x17
        /*004a*/ 	.short	(.L_69 - .L_68)
.L_68:
        /*004c*/ 	.word	0x00000000
        /*0050*/ 	.short	0x0002
        /*0052*/ 	.short	0x0010
        /*0054*/ 	.byte	0x00, 0xf5, 0x21, 0x00


	//----- nvinfo : EIATTR_KPARAM_INFO
	.align		4
.L_69:
        /*0058*/ 	.byte	0x04, 0x17
        /*005a*/ 	.short	(.L_71 - .L_70)
.L_70:
        /*005c*/ 	.word	0x00000000
        /*0060*/ 	.short	0x0001
        /*0062*/ 	.short	0x0008
        /*0064*/ 	.byte	0x00, 0xf5, 0x21, 0x00


	//----- nvinfo : EIATTR_KPARAM_INFO
	.align		4
.L_71:
        /*0068*/ 	.byte	0x04, 0x17
        /*006a*/ 	.short	(.L_73 - .L_72)
.L_72:
        /*006c*/ 	.word	0x00000000
        /*0070*/ 	.short	0x0000
        /*0072*/ 	.short	0x0000
        /*0074*/ 	.byte	0x00, 0xf5, 0x21, 0x00


	//----- nvinfo : EIATTR_SPARSE_MMA_MASK
	.align		4
.L_73:
        /*0078*/ 	.byte	0x03, 0x50
        /*007a*/ 	.short	0x0000


	//----- nvinfo : EIATTR_MAXREG_COUNT
	.align		4
        /*007c*/ 	.byte	0x03, 0x1b
        /*007e*/ 	.short	0x00ff


	//----- nvinfo : EIATTR_MERCURY_ISA_VERSION
	.align		4
        /*0080*/ 	.byte	0x03, 0x5f
        /*0082*/ 	.short	0x0101


	//----- nvinfo : EIATTR_VRC_CTA_INIT_COUNT
	.align		4
        /*0084*/ 	.byte	0x02, 0x4a
	.zero		1
	.zero		1


	//----- nvinfo : EIATTR_EXIT_INSTR_OFFSETS
	.align		4
        /*0088*/ 	.byte	0x04, 0x1c
        /*008a*/ 	.short	(.L_75 - .L_74)


	//   ....[0]....
.L_74:
        /*008c*/ 	.word	0x000000a0


	//   ....[1]....
        /*0090*/ 	.word	0x00000b00


	//----- nvinfo : EIATTR_CBANK_PARAM_SIZE
	.align		4
.L_75:
        /*0094*/ 	.byte	0x03, 0x19
        /*0096*/ 	.short	0x002c


	//----- nvinfo : EIATTR_PARAM_CBANK
	.align		4
        /*0098*/ 	.byte	0x04, 0x0a
        /*009a*/ 	.short	(.L_77 - .L_76)
	.align		4
.L_76:
        /*009c*/ 	.word	index@(.nv.constant0._Z25gradientPropagationKernelPfS_S_S_iii)
        /*00a0*/ 	.short	0x0380
        /*00a2*/ 	.short	0x002c


	//----- nvinfo : EIATTR_SW_WAR
	.align		4
.L_77:
        /*00a4*/ 	.byte	0x04, 0x36
        /*00a6*/ 	.short	(.L_79 - .L_78)
.L_78:
        /*00a8*/ 	.word	0x00000008
.L_79:


//--------------------- .nv.info._Z19denseBackwardKernelPfS_S_S_iii --------------------------
	.section	.nv.info._Z19denseBackwardKernelPfS_S_S_iii,"",@"SHT_CUDA_INFO"
	.sectionflags	@""
	.align	4


	//----- nvinfo : EIATTR_CUDA_API_VERSION
	.align		4
        /*0000*/ 	.byte	0x04, 0x37
        /*0002*/ 	.short	(.L_81 - .L_80)
.L_80:
        /*0004*/ 	.word	0x00000082


	//----- nvinfo : EIATTR_KPARAM_INFO
	.align		4
.L_81:
        /*0008*/ 	.byte	0x04, 0x17
        /*000a*/ 	.short	(.L_83 - .L_82)
.L_82:
        /*000c*/ 	.word	0x00000000
        /*0010*/ 	.short	0x0006
        /*0012*/ 	.short	0x0028
        /*0014*/ 	.byte	0x00, 0xf0, 0x11, 0x00


	//----- nvinfo : EIATTR_KPARAM_INFO
	.align		4
.L_83:
        /*0018*/ 	.byte	0x04, 0x17
        /*001a*/ 	.short	(.L_85 - .L_84)
.L_84:
        /*001c*/ 	.word	0x00000000
        /*0020*/ 	.short	0x0005
        /*0022*/ 	.short	0x0024
        /*0024*/ 	.byte	0x00, 0xf0, 0x11, 0x00


	//----- nvinfo : EIATTR_KPARAM_INFO
	.align		4
.L_85:
        /*0028*/ 	.byte	0x04, 0x17
        /*002a*/ 	.short	(.L_87 - .L_86)
.L_86:
        /*002c*/ 	.word	0x00000000
        /*0030*/ 	.short	0x0004
        /*0032*/ 	.short	0x0020
        /*0034*/ 	.byte	0x00, 0xf0, 0x11, 0x00


	//----- nvinfo : EIATTR_KPARAM_INFO
	.align		4
.L_87:
        /*0038*/ 	.byte	0x04, 0x17
        /*003a*/ 	.short	(.L_89 - .L_88)
.L_88:
        /*003c*/ 	.word	0x00000000
        /*0040*/ 	.short	0x0003
        /*0042*/ 	.short	0x0018
        /*0044*/ 	.byte	0x00, 0xf5, 0x21, 0x00


	//----- nvinfo : EIATTR_KPARAM_INFO
	.align		4
.L_89:
        /*0048*/ 	.byte	0x04, 0x17
        /*004a*/ 	.short	(.L_91 - .L_90)
.L_90:
        /*004c*/ 	.word	0x00000000
        /*0050*/ 	.short	0x0002
        /*0052*/ 	.short	0x0010
        /*0054*/ 	.byte	0x00, 0xf5, 0x21, 0x00


	//----- nvinfo : EIATTR_KPARAM_INFO
	.align		4
.L_91:
        /*0058*/ 	.byte	0x04, 0x17
        /*005a*/ 	.short	(.L_93 - .L_92)
.L_92:
        /*005c*/ 	.word	0x00000000
        /*0060*/ 	.short	0x0001
        /*0062*/ 	.short	0x0008
        /*0064*/ 	.byte	0x00, 0xf5, 0x21, 0x00


	//----- nvinfo : EIATTR_KPARAM_INFO
	.align		4
.L_93:
        /*0068*/ 	.byte	0x04, 0x17
        /*006a*/ 	.short	(.L_95 - .L_94)
.L_94:
        /*006c*/ 	.word	0x00000000
        /*0070*/ 	.short	0x0000
        /*0072*/ 	.short	0x0000
        /*0074*/ 	.byte	0x00, 0xf5, 0x21, 0x00


	//----- nvinfo : EIATTR_SPARSE_MMA_MASK
	.align		4
.L_95:
        /*0078*/ 	.byte	0x03, 0x50
        /*007a*/ 	.short	0x0000


	//----- nvinfo : EIATTR_MAXREG_COUNT
	.align		4
        /*007c*/ 	.byte	0x03, 0x1b
        /*007e*/ 	.short	0x00ff


	//----- nvinfo : EIATTR_MERCURY_ISA_VERSION
	.align		4
        /*0080*/ 	.byte	0x03, 0x5f
        /*0082*/ 	.short	0x0101


	//----- nvinfo : EIATTR_VRC_CTA_INIT_COUNT
	.align		4
        /*0084*/ 	.byte	0x02, 0x4a
	.zero		1
	.zero		1


	//----- nvinfo : EIATTR_EXIT_INSTR_OFFSETS
	.align		4
        /*0088*/ 	.byte	0x04, 0x1c
        /*008a*/ 	.short	(.L_97 - .L_96)


	//   ....[0]....
.L_96:
        /*008c*/ 	.word	0x000000c0


	//   ....[1]....
        /*0090*/ 	.word	0x00000c90


	//   ....[2]....
        /*0094*/ 	.word	0x000015e0


	//----- nvinfo : EIATTR_CRS_STACK_SIZE
	.align		4
.L_97:
        /*0098*/ 	.byte	0x04, 0x1e
        /*009a*/ 	.short	(.L_99 - .L_98)
.L_98:
        /*009c*/ 	.word	0x00000000


	//----- nvinfo : EIATTR_CBANK_PARAM_SIZE
	.align		4
.L_99:
        /*00a0*/ 	.byte	0x03, 0x19
        /*00a2*/ 	.short	0x002c


	//----- nvinfo : EIATTR_PARAM_CBANK
	.align		4
        /*00a4*/ 	.byte	0x04, 0x0a
        /*00a6*/ 	.short	(.L_101 - .L_100)
	.align		4
.L_100:
        /*00a8*/ 	.word	index@(.nv.constant0._Z19denseBackwardKernelPfS_S_S_iii)
        /*00ac*/ 	.short	0x0380
        /*00ae*/ 	.short	0x002c


	//----- nvinfo : EIATTR_SW_WAR
	.align		4
.L_101:
        /*00b0*/ 	.byte	0x04, 0x36
        /*00b2*/ 	.short	(.L_103 - .L_102)
.L_102:
        /*00b4*/ 	.word	0x00000008
.L_103:


//--------------------- .nv.info._Z18denseForwardKernelPfS_S_S_iii --------------------------
	.section	.nv.info._Z18denseForwardKernelPfS_S_S_iii,"",@"SHT_CUDA_INFO"
	.sectionflags	@""
	.align	4


	//----- nvinfo : EIATTR_CUDA_API_VERSION
	.align		4
        /*0000*/ 	.byte	0x04, 0x37
        /*0002*/ 	.short	(.L_105 - .L_104)
.L_104:
        /*0004*/ 	.word	0x00000082


	//----- nvinfo : EIATTR_KPARAM_INFO
	.align		4
.L_105:
        /*0008*/ 	.byte	0x04, 0x17
        /*000a*/ 	.short	(.L_107 - .L_106)
.L_106:
        /*000c*/ 	.word	0x00000000
        /*0010*/ 	.short	0x0006
        /*0012*/ 	.short	0x0028
        /*0014*/ 	.byte	0x00, 0xf0, 0x11, 0x00


	//----- nvinfo : EIATTR_KPARAM_INFO
	.align		4
.L_107:
        /*0018*/ 	.byte	0x04, 0x17
        /*001a*/ 	.short	(.L_109 - .L_108)
.L_108:
        /*001c*/ 	.word	0x00000000
        /*0020*/ 	.short	0x0005
        /*0022*/ 	.short	0x0024
        /*0024*/ 	.byte	0x00, 0xf0, 0x11, 0x00


	//----- nvinfo : EIATTR_KPARAM_INFO
	.align		4
.L_109:
        /*0028*/ 	.byte	0x04, 0x17
        /*002a*/ 	.short	(.L_111 - .L_110)
.L_110:
        /*002c*/ 	.word	0x00000000
        /*0030*/ 	.short	0x0004
        /*0032*/ 	.short	0x0020
        /*0034*/ 	.byte	0x00, 0xf0, 0x11, 0x00


	//----- nvinfo : EIATTR_KPARAM_INFO
	.align		4
.L_111:
        /*0038*/ 	.byte	0x04, 0x17
        /*003a*/ 	.short	(.L_113 - .L_112)
.L_112:
        /*003c*/ 	.word	0x00000000
        /*0040*/ 	.short	0x0003
        /*0042*/ 	.short	0x0018
        /*0044*/ 	.byte	0x00, 0xf5, 0x21, 0x00


	//----- nvinfo : EIATTR_KPARAM_INFO
	.align		4
.L_113:
        /*0048*/ 	.byte	0x04, 0x17
        /*004a*/ 	.short	(.L_115 - .L_114)
.L_114:
        /*004c*/ 	.word	0x00000000
        /*0050*/ 	.short	0x0002
        /*0052*/ 	.short	0x0010
        /*0054*/ 	.byte	0x00, 0xf5, 0x21, 0x00


	//----- nvinfo : EIATTR_KPARAM_INFO
	.align		4
.L_115:
        /*0058*/ 	.byte	0x04, 0x17
        /*005a*/ 	.short	(.L_117 - .L_116)
.L_116:
        /*005c*/ 	.word	0x00000000
        /*0060*/ 	.short	0x0001
        /*0062*/ 	.short	0x0008
        /*0064*/ 	.byte	0x00, 0xf5, 0x21, 0x00


	//----- nvinfo : EIATTR_KPARAM_INFO
	.align		4
.L_117:
        /*0068*/ 	.byte	0x04, 0x17
        /*006a*/ 	.short	(.L_119 - .L_118)
.L_118:
        /*006c*/ 	.word	0x00000000
        /*0070*/ 	.short	0x0000
        /*0072*/ 	.short	0x0000
        /*0074*/ 	.byte	0x00, 0xf5, 0x21, 0x00


	//----- nvinfo : EIATTR_SPARSE_MMA_MASK
	.align		4
.L_119:
        /*0078*/ 	.byte	0x03, 0x50
        /*007a*/ 	.short	0x0000


	//----- nvinfo : EIATTR_MAXREG_COUNT
	.align		4
        /*007c*/ 	.byte	0x03, 0x1b
        /*007e*/ 	.short	0x00ff


	//----- nvinfo : EIATTR_MERCURY_ISA_VERSION
	.align		4
        /*0080*/ 	.byte	0x03, 0x5f
        /*0082*/ 	.short	0x0101


	//----- nvinfo : EIATTR_VRC_CTA_INIT_COUNT
	.align		4
        /*0084*/ 	.byte	0x02, 0x4a
	.zero		1
	.zero		1


	//----- nvinfo : EIATTR_EXIT_INSTR_OFFSETS
	.align		4
        /*0088*/ 	.byte	0x04, 0x1c
        /*008a*/ 	.short	(.L_121 - .L_120)


	//   ....[0]....
.L_120:
        /*008c*/ 	.word	0x000000d0


	//   ....[1]....
        /*0090*/ 	.word	0x00000930


	//----- nvinfo : EIATTR_CBANK_PARAM_SIZE
	.align		4
.L_121:
        /*0094*/ 	.byte	0x03, 0x19
        /*0096*/ 	.short	0x002c


	//----- nvinfo : EIATTR_PARAM_CBANK
	.align		4
        /*0098*/ 	.byte	0x04, 0x0a
        /*009a*/ 	.short	(.L_123 - .L_122)
	.align		4
.L_122:
        /*009c*/ 	.word	index@(.nv.constant0._Z18denseForwardKernelPfS_S_S_iii)
        /*00a0*/ 	.short	0x0380
        /*00a2*/ 	.short	0x002c


	//----- nvinfo : EIATTR_SW_WAR
	.align		4
.L_123:
        /*00a4*/ 	.byte	0x04, 0x36
        /*00a6*/ 	.short	(.L_125 - .L_124)
.L_124:
        /*00a8*/ 	.word	0x00000008
.L_125:


//--------------------- .nv.callgraph             --------------------------
	.section	.nv.callgraph,"",@"SHT_CUDA_CALLGRAPH"
	.align	4
	.sectionentsize	8
	.align		4
        /*0000*/ 	.word	0x00000000
	.align		4
        /*0004*/ 	.word	0xffffffff
	.align		4
        /*0008*/ 	.word	0x00000000
	.align		4
        /*000c*/ 	.word	0xfffffffe
	.align		4
        /*0010*/ 	.word	0x00000000
	.align		4
        /*0014*/ 	.word	0xfffffffd
	.align		4
        /*0018*/ 	.word	0x00000000
	.align		4
        /*001c*/ 	.word	0xfffffffc


//--------------------- .nv.constant4             --------------------------
	.section	.nv.constant4,"a",@progbits
	.align	8
	.align		8
.nv.constant4:
        /*0000*/ 	.dword	precalc_xorwow_matrix
	.align		8
        /*0008*/ 	.dword	precalc_xorwow_offset_matrix
	.align		8
        /*0010*/ 	.dword	mrg32k3aM1
	.align		8
        /*0018*/ 	.dword	mrg32k3aM2
	.align		8
        /*0020*/ 	.dword	mrg32k3aM1SubSeq
	.align		8
        /*0028*/ 	.dword	mrg32k3aM2SubSeq
	.align		8
        /*0030*/ 	.dword	mrg32k3aM1Seq
	.align		8
        /*0038*/ 	.dword	mrg32k3aM2Seq
	.align		8
        /*0040*/ 	.dword	lcg_state


//--------------------- .nv.constant3             --------------------------
	.section	.nv.constant3,"a",@progbits
	.align	8
.nv.constant3:
	.type		__cr_lgamma_table,@object
	.size		__cr_lgamma_table,(.L_8 - __cr_lgamma_table)
__cr_lgamma_table:
        /*0000*/ 	.byte	0x00, 0x00, 0x00, 0x00, 0x00, 0x00, 0x00, 0x00, 0x00, 0x00, 0x00, 0x00, 0x00, 0x00, 0x00, 0x00
        /*0010*/ 	.byte	0xef, 0x39, 0xfa, 0xfe, 0x42, 0x2e, 0xe6, 0x3f, 0x02, 0x20, 0x2a, 0xfa, 0x0b, 0xab, 0xfc, 0x3f
        /*0020*/ 	.byte	0xf9, 0x2c, 0x92, 0x7c, 0xa7, 0x6c, 0x09, 0x40, 0xc9, 0x79, 0x44, 0x3c, 0x64, 0x26, 0x13, 0x40
        /*0030*/ 	.byte	0xca, 0x01, 0xcf, 0x3a, 0x27, 0x51, 0x1a, 0x40, 0x30, 0xcc, 0x2d, 0xf3, 0xe1, 0x0c, 0x21, 0x40
        /*0040*/ 	.byte	0x0d, 0xb7, 0xfc, 0x82, 0x8e, 0x35, 0x25, 0x40
.L_8:


//--------------------- .text._Z13dropoutKernelPfS_ify --------------------------
	.section	.text._Z13dropoutKernelPfS_ify,"ax",@progbits
	.align	128
        .global         _Z13dropoutKernelPfS_ify
        .type           _Z13dropoutKernelPfS_ify,@function
        .size           _Z13dropoutKernelPfS_ify,(.L_x_57 - _Z13dropoutKernelPfS_ify)
        .other          _Z13dropoutKernelPfS_ify,@"STO_CUDA_ENTRY STV_DEFAULT"
_Z13dropoutKernelPfS_ify:
.text._Z13dropoutKernelPfS_ify:
[----:B------:R-:W0:Y:S01]  /*0000*/  LDC R1, c[0x0][0x37c] ;  /* 0x0000df00ff017b82 */ /* 0x000e220000000800 */
[----:B------:R-:W1:Y:S07]  /*0010*/  S2R R3, SR_TID.X ;  /* 0x0000000000037919 */ /* 0x000e6e0000002100 */
[----:B------:R-:W1:Y:S01]  /*0020*/  S2UR UR4, SR_CTAID.X ;  /* 0x00000000000479c3 */ /* 0x000e620000002500 */
[----:B------:R-:W2:Y:S01]  /*0030*/  LDCU UR5, c[0x0][0x390] ;  /* 0x00007200ff0577ac */ /* 0x000ea20008000800 */
[----:B0-----:R-:W-:-:S06]  /*0040*/  VIADD R1, R1, 0xffffffd0 ;  /* 0xffffffd001017836 */ /* 0x001fcc0000000000 */
[----:B------:R-:W1:Y:S02]  /*0050*/  LDC R10, c[0x0][0x360] ;  /* 0x0000d800ff0a7b82 */ /* 0x000e640000000800 */
[----:B-1----:R-:W-:-:S05]  /*0060*/  IMAD R10, R10, UR4, R3 ;  /* 0x000000040a0a7c24 */ /* 0x002fca000f8e0203 */
[----:B--2---:R-:W-:-:S13]  /*0070*/  ISETP.GE.AND P0, PT, R10, UR5, PT ;  /* 0x000000050a007c0c */ /* 0x004fda000bf06270 */
[----:B------:R-:W-:Y:S05]  /*0080*/  @P0 EXIT ;  /* 0x000000000000094d */ /* 0x000fea0003800000 */
[----:B------:R-:W0:Y:S01]  /*0090*/  LDC.64 R2, c[0x0][0x398] ;  /* 0x0000e600ff027b82 */ /* 0x000e220000000a00 */
[----:B------:R-:W-:Y:S01]  /*00a0*/  ISETP.NE.AND P0, PT, R10, RZ, PT ;  /* 0x000000ff0a00720c */ /* 0x000fe20003f05270 */
[----:B------:R-:W1:Y:S01]  /*00b0*/  LDCU.64 UR6, c[0x0][0x358] ;  /* 0x00006b00ff0677ac */ /* 0x000e620008000a00 */
[----:B------:R-:W-:Y:S01]  /*00c0*/  BSSY.RECONVERGENT B0, `(.L_x_0) ;  /* 0x000025e000007945 */ /* 0x000fe20003800200 */
[----:B0-----:R-:W-:Y:S02]  /*00d0*/  LOP3.LUT R0, R2, 0xaad26b49, RZ, 0x3c, !PT ;  /* 0xaad26b4902007812 */ /* 0x001fe400078e3cff */
[----:B------:R-:W-:-:S03]  /*00e0*/  LOP3.LUT R2, R3, 0xf7dcefdd, RZ, 0x3c, !PT ;  /* 0xf7dcefdd03027812 */ /* 0x000fc600078e3cff */
[----:B------:R-:W-:Y:S02]  /*00f0*/  IMAD R0, R0, 0x4182bed5, RZ ;  /* 0x4182bed500007824 */ /* 0x000fe400078e02ff */
[----:B------:R-:W-:Y:S02]  /*0100*/  IMAD R9, R2, -0x658354e5, RZ ;  /* 0x9a7cab1b02097824 */ /* 0x000fe400078e02ff */
[C---:B------:R-:W-:Y:S01]  /*0110*/  VIADD R5, R0.reuse, 0x583f19 ;  /* 0x00583f1900057836 */ /* 0x040fe20000000000 */
[C---:B------:R-:W-:Y:S01]  /*0120*/  LOP3.LUT R6, R0.reuse, 0x159a55e5, RZ, 0x3c, !PT ;  /* 0x159a55e500067812 */ /* 0x040fe200078e3cff */
[C---:B------:R-:W-:Y:S01]  /*0130*/  VIADD R3, R0.reuse, 0x75bcd15 ;  /* 0x075bcd1500037836 */ /* 0x040fe20000000000 */
[----:B------:R-:W-:Y:S01]  /*0140*/  IADD3 R2, PT, PT, R0, 0x64f0c9, R9 ;  /* 0x0064f0c900027810 */ /* 0x000fe20007ffe009 */
[C---:B------:R-:W-:Y:S01]  /*0150*/  VIADD R7, R9.reuse, 0x1f123bb5 ;  /* 0x1f123bb509077836 */ /* 0x040fe20000000000 */
[----:B------:R-:W-:Y:S02]  /*0160*/  LOP3.LUT R4, R9, 0x5491333, RZ, 0x3c, !PT ;  /* 0x0549133309047812 */ /* 0x000fe400078e3cff */
[----:B------:R-:W-:Y:S01]  /*0170*/  SHF.R.S32.HI R0, RZ, 0x1f, R10 ;  /* 0x0000001fff007819 */ /* 0x000fe2000001140a */
[----:B------:R0:W-:Y:S04]  /*0180*/  STL.64 [R1], R2 ;  /* 0x0000000201007387 */ /* 0x0001e80000100a00 */
[----:B------:R0:W-:Y:S04]  /*0190*/  STL.64 [R1+0x8], R6 ;  /* 0x0000080601007387 */ /* 0x0001e80000100a00 */
[----:B------:R0:W-:Y:S01]  /*01a0*/  STL.64 [R1+0x10], R4 ;  /* 0x0000100401007387 */ /* 0x0001e20000100a00 */
[----:B-1----:R-:W-:Y:S05]  /*01b0*/  @!P0 BRA `(.L_x_1) ;  /* 0x0000002400388947 */ /* 0x002fea0003800000 */
[----:B------:R-:W-:Y:S02]  /*01c0*/  IMAD.MOV.U32 R13, RZ, RZ, R0 ;  /* 0x000000ffff0d7224 */ /* 0x000fe400078e0000 */
[----:B------:R-:W-:Y:S02]  /*01d0*/  IMAD.MOV.U32 R11, RZ, RZ, RZ ;  /* 0x000000ffff0b7224 */ /* 0x000fe400078e00ff */
[----:B0-----:R-:W-:-:S07]  /*01e0*/  IMAD.MOV.U32 R2, RZ, RZ, R10 ;  /* 0x000000ffff027224 */ /* 0x001fce00078e000a */
.L_x_10:
[----:B------:R-:W-:Y:S01]  /*01f0*/  LOP3.LUT R0, R2, 0x3, RZ, 0xc0, !PT ;  /* 0x0000000302007812 */ /* 0x000fe200078ec0ff */
[----:B------:R-:W-:Y:S03]  /*0200*/  BSSY.RECONVERGENT B1, `(.L_x_2) ;  /* 0x0000243000017945 */ /* 0x000fe60003800200 */
[----:B------:R-:W-:-:S04]  /*0210*/  ISETP.NE.U32.AND P0, PT, R0, RZ, PT ;  /* 0x000000ff0000720c */ /* 0x000fc80003f05070 */
[----:B------:R-:W-:-:S13]  /*0220*/  ISETP.NE.AND.EX P0, PT, RZ, RZ, PT, P0 ;  /* 0x000000ffff00720c */ /* 0x000fda0003f05300 */
[----:B0-----:R-:W-:Y:S05]  /*0230*/  @!P0 BRA `(.L_x_3) ;  /* 0x0000002000fc8947 */ /* 0x001fea0003800000 */
[----:B------:R-:W0:Y:S01]  /*0240*/  LDC.64 R8, c[0x4][RZ] ;  /* 0x01000000ff087b82 */ /* 0x000e220000000a00 */
[----:B------:R-:W-:Y:S01]  /*0250*/  IMAD.MOV.U32 R0, RZ, RZ, RZ ;  /* 0x000000ffff007224 */ /* 0x000fe200078e00ff */
[----:B------:R-:W-:Y:S02]  /*0260*/  CS2R R4, SRZ ;  /* 0x0000000000047805 */ /* 0x000fe4000001ff00 */
[----:B------:R-:W-:Y:S01]  /*0270*/  CS2R R6, SRZ ;  /* 0x0000000000067805 */ /* 0x000fe2000001ff00 */
[----:B------:R-:W-:Y:S02]  /*0280*/  IMAD.MOV.U32 R3, RZ, RZ, RZ ;  /* 0x000000ffff037224 */ /* 0x000fe400078e00ff */
[----:B0-----:R-:W-:-:S07]  /*0290*/  IMAD.WIDE.U32 R8, R11, 0xc80, R8 ;  /* 0x00000c800b087825 */ /* 0x001fce00078e0008 */
.L_x_5:
[----:B------:R-:W-:-:S06]  /*02a0*/  IMAD R12, R0, 0x4, R1 ;  /* 0x00000004000c7824 */ /* 0x000fcc00078e0201 */
[----:B------:R-:W5:Y:S01]  /*02b0*/  LDL R12, [R12+0x4] ;  /* 0x000004000c0c7983 */ /* 0x000f620000100800 */
[----:B------:R-:W-:-:S05]  /*02c0*/  UMOV UR4, URZ ;  /* 0x000000ff00047c82 */ /* 0x000fca0008000000 */
.L_x_4:
[----:B-----5:R-:W-:Y:S01]  /*02d0*/  SHF.R.U32.HI R22, RZ, UR4, R12 ;  /* 0x00000004ff167c19 */ /* 0x020fe2000801160c */
[----:B------:R-:W-:-:S03]  /*02e0*/  IMAD.SHL.U32 R14, R0, 0x20, RZ ;  /* 0x00000020000e7824 */ /* 0x000fc600078e00ff */
[----:B------:R-:W-:Y:S01]  /*02f0*/  LOP3.LUT R15, R22, 0x1, RZ, 0xc0, !PT ;  /* 0x00000001160f7812 */ /* 0x000fe200078ec0ff */
[----:B------:R-:W-:-:S03]  /*0300*/  VIADD R14, R14, UR4 ;  /* 0x000000040e0e7c36 */ /* 0x000fc60008000000 */
[----:B------:R-:W-:Y:S01]  /*0310*/  ISETP.NE.U32.AND P0, PT, R15, 0x1, PT ;  /* 0x000000010f00780c */ /* 0x000fe20003f05070 */
[----:B------:R-:W-:-:S03]  /*0320*/  IMAD R15, R14, 0x5, RZ ;  /* 0x000000050e0f7824 */ /* 0x000fc600078e02ff */
[----:B------:R-:W-:Y:S01]  /*0330*/  R2P PR, R22, 0x7e ;  /* 0x0000007e16007804 */ /* 0x000fe20000000000 */
[----:B------:R-:W-:-:S08]  /*0340*/  IMAD.WIDE.U32 R14, R15, 0x4, R8 ;  /* 0x000000040f0e7825 */ /* 0x000fd000078e0008 */
[----:B------:R-:W2:Y:S04]  /*0350*/  @!P0 LDG.E R16, desc[UR6][R14.64+0x10] ;  /* 0x000010060e108981 */ /* 0x000ea8000c1e1900 */
[----:B------:R-:W3:Y:S04]  /*0360*/  @P1 LDG.E R18, desc[UR6][R14.64+0x24] ;  /* 0x000024060e121981 */ /* 0x000ee8000c1e1900 */
[----:B------:R-:W4:Y:S04]  /*0370*/  @P2 LDG.E R20, desc[UR6][R14.64+0x38] ;  /* 0x000038060e142981 */ /* 0x000f28000c1e1900 */
[----:B------:R-:W4:Y:S04]  /*0380*/  @P3 LDG.E R24, desc[UR6][R14.64+0x4c] ;  /* 0x00004c060e183981 */ /* 0x000f28000c1e1900 */
[----:B------:R-:W4:Y:S04]  /*0390*/  @P4 LDG.E R26, desc[UR6][R14.64+0x60] ;  /* 0x000060060e1a4981 */ /* 0x000f28000c1e1900 */
[----:B------:R-:W4:Y:S04]  /*03a0*/  @!P0 LDG.E R17, desc[UR6][R14.64+0x4] ;  /* 0x000004060e118981 */ /* 0x000f28000c1e1900 */
[----:B------:R-:W4:Y:S04]  /*03b0*/  @!P0 LDG.E R19, desc[UR6][R14.64+0xc] ;  /* 0x00000c060e138981 */ /* 0x000f28000c1e1900 */
[----:B------:R-:W4:Y:S04]  /*03c0*/  @P1 LDG.E R21, desc[UR6][R14.64+0x18] ;  /* 0x000018060e151981 */ /* 0x000f28000c1e1900 */
[----:B------:R-:W4:Y:S04]  /*03d0*/  @P3 LDG.E R23, desc[UR6][R14.64+0x40] ;  /* 0x000040060e173981 */ /* 0x000f28000c1e1900 */
[----:B------:R-:W4:Y:S04]  /*03e0*/  @P5 LDG.E R25, desc[UR6][R14.64+0x70] ;  /* 0x000070060e195981 */ /* 0x000f28000c1e1900 */
[----:B------:R-:W4:Y:S01]  /*03f0*/  @P6 LDG.E R28, desc[UR6][R14.64+0x88] ;  /* 0x000088060e1c6981 */ /* 0x000f22000c1e1900 */
[----:B--2---:R-:W-:-:S03]  /*0400*/  @!P0 LOP3.LUT R5, R5, R16, RZ, 0x3c, !PT ;  /* 0x0000001005058212 */ /* 0x004fc600078e3cff */
[----:B------:R-:W2:Y:S01]  /*0410*/  @!P0 LDG.E R16, desc[UR6][R14.64] ;  /* 0x000000060e108981 */ /* 0x000ea2000c1e1900 */
[----:B---3--:R-:W-:-:S03]  /*0420*/  @P1 LOP3.LUT R5, R5, R18, RZ, 0x3c, !PT ;  /* 0x0000001205051212 */ /* 0x008fc600078e3cff */
[----:B------:R-:W3:Y:S01]  /*0430*/  @!P0 LDG.E R18, desc[UR6][R14.64+0x8] ;  /* 0x000008060e128981 */ /* 0x000ee2000c1e1900 */
[----:B----4-:R-:W-:-:S03]  /*0440*/  @P2 LOP3.LUT R5, R5, R20, RZ, 0x3c, !PT ;  /* 0x0000001405052212 */ /* 0x010fc600078e3cff */
[----:B------:R-:W4:Y:S01]  /*0450*/  @P1 LDG.E R20, desc[UR6][R14.64+0x14] ;  /* 0x000014060e141981 */ /* 0x000f22000c1e1900 */
[----:B------:R-:W-:-:S03]  /*0460*/  @P3 LOP3.LUT R5, R5, R24, RZ, 0x3c, !PT ;  /* 0x0000001805053212 */ /* 0x000fc600078e3cff */
[----:B------:R-:W4:Y:S01]  /*0470*/  @P5 LDG.E R24, desc[UR6][R14.64+0x74] ;  /* 0x000074060e185981 */ /* 0x000f22000c1e1900 */
[----:B------:R-:W-:-:S03]  /*0480*/  @P4 LOP3.LUT R5, R5, R26, RZ, 0x3c, !PT ;  /* 0x0000001a05054212 */ /* 0x000fc600078e3cff */
[----:B------:R-:W4:Y:S01]  /*0490*/  @P3 LDG.E R26, desc[UR6][R14.64+0x44] ;  /* 0x000044060e1a3981 */ /* 0x000f22000c1e1900 */
[----:B------:R-:W-:-:S03]  /*04a0*/  @!P0 LOP3.LUT R6, R6, R17, RZ, 0x3c, !PT ;  /* 0x0000001106068212 */ /* 0x000fc600078e3cff */
[----:B------:R-:W4:Y:S01]  /*04b0*/  @P1 LDG.E R17, desc[UR6][R14.64+0x20] ;  /* 0x000020060e111981 */ /* 0x000f22000c1e1900 */
[----:B------:R-:W-:-:S03]  /*04c0*/  @!P0 LOP3.LUT R4, R4, R19, RZ, 0x3c, !PT ;  /* 0x0000001304048212 */ /* 0x000fc600078e3cff */
[----:B------:R-:W4:Y:S01]  /*04d0*/  @P2 LDG.E R19, desc[UR6][R14.64+0x2c] ;  /* 0x00002c060e132981 */ /* 0x000f22000c1e1900 */
[----:B------:R-:W-:-:S03]  /*04e0*/  @P1 LOP3.LUT R6, R6, R21, RZ, 0x3c, !PT ;  /* 0x0000001506061212 */ /* 0x000fc600078e3cff */
[----:B------:R-:W4:Y:S01]  /*04f0*/  @P2 LDG.E R21, desc[UR6][R14.64+0x34] ;  /* 0x000034060e152981 */ /* 0x000f22000c1e1900 */
[----:B--2---:R-:W-:-:S03]  /*0500*/  @!P0 LOP3.LUT R3, R3, R16, RZ, 0x3c, !PT ;  /* 0x0000001003038212 */ /* 0x004fc600078e3cff */
[----:B------:R-:W2:Y:S01]  /*0510*/  @P1 LDG.E R16, desc[UR6][R14.64+0x1c] ;  /* 0x00001c060e101981 */ /* 0x000ea2000c1e1900 */
[----:B---3--:R-:W-:-:S03]  /*0520*/  @!P0 LOP3.LUT R7, R7, R18, RZ, 0x3c, !PT ;  /* 0x0000001207078212 */ /* 0x008fc600078e3cff */
[----:B------:R-:W3:Y:S01]  /*0530*/  @P2 LDG.E R18, desc[UR6][R14.64+0x28] ;  /* 0x000028060e122981 */ /* 0x000ee2000c1e1900 */
[----:B----4-:R-:W-:-:S03]  /*0540*/  @P1 LOP3.LUT R3, R3, R20, RZ, 0x3c, !PT ;  /* 0x0000001403031212 */ /* 0x010fc600078e3cff */
[----:B------:R-:W4:Y:S01]  /*0550*/  @P2 LDG.E R20, desc[UR6][R14.64+0x30] ;  /* 0x000030060e142981 */ /* 0x000f22000c1e1900 */
[----:B------:R-:W-:-:S03]  /*0560*/  @P5 LOP3.LUT R5, R5, R24, RZ, 0x3c, !PT ;  /* 0x0000001805055212 */ /* 0x000fc600078e3cff */
[----:B------:R-:W4:Y:S01]  /*0570*/  @P3 LDG.E R24, desc[UR6][R14.64+0x3c] ;  /* 0x00003c060e183981 */ /* 0x000f22000c1e1900 */
[----:B------:R-:W-:-:S03]  /*0580*/  @P1 LOP3.LUT R4, R4, R17, RZ, 0x3c, !PT ;  /* 0x0000001104041212 */ /* 0x000fc600078e3cff */
[----:B------:R-:W4:Y:S01]  /*0590*/  @P3 LDG.E R17, desc[UR6][R14.64+0x48] ;  /* 0x000048060e113981 */ /* 0x000f22000c1e1900 */
[----:B------:R-:W-:-:S03]  /*05a0*/  @P2 LOP3.LUT R6, R6, R19, RZ, 0x3c, !PT ;  /* 0x0000001306062212 */ /* 0x000fc600078e3cff */
[----:B------:R-:W4:Y:S01]  /*05b0*/  @P4 LDG.E R19, desc[UR6][R14.64+0x54] ;  /* 0x000054060e134981 */ /* 0x000f22000c1e1900 */
[----:B------:R-:W-:Y:S02]  /*05c0*/  @P2 LOP3.LUT R4, R4, R21, RZ, 0x3c, !PT ;  /* 0x0000001504042212 */ /* 0x000fe400078e3cff */
[----:B------:R-:W-:Y:S01]  /*05d0*/  @P3 LOP3.LUT R6, R6, R23, RZ, 0x3c, !PT ;  /* 0x0000001706063212 */ /* 0x000fe200078e3cff */
[----:B------:R-:W4:Y:S04]  /*05e0*/  @P4 LDG.E R21, desc[UR6][R14.64+0x5c] ;  /* 0x00005c060e154981 */ /* 0x000f28000c1e1900 */
[----:B------:R-:W4:Y:S01]  /*05f0*/  @P5 LDG.E R23, desc[UR6][R14.64+0x68] ;  /* 0x000068060e175981 */ /* 0x000f22000c1e1900 */
[----:B--2---:R-:W-:-:S03]  /*0600*/  @P1 LOP3.LUT R7, R7, R16, RZ, 0x3c, !PT ;  /* 0x0000001007071212 */ /* 0x004fc600078e3cff */
[----:B------:R-:W2:Y:S01]  /*0610*/  @P4 LDG.E R16, desc[UR6][R14.64+0x50] ;  /* 0x000050060e104981 */ /* 0x000ea2000c1e1900 */
[----:B---3--:R-:W-:-:S03]  /*0620*/  @P2 LOP3.LUT R3, R3, R18, RZ, 0x3c, !PT ;  /* 0x0000001203032212 */ /* 0x008fc600078e3cff */
[----:B------:R-:W3:Y:S01]  /*0630*/  @P4 LDG.E R18, desc[UR6][R14.64+0x58] ;  /* 0x000058060e124981 */ /* 0x000ee2000c1e1900 */
[----:B----4-:R-:W-:-:S03]  /*0640*/  @P2 LOP3.LUT R7, R7, R20, RZ, 0x3c, !PT ;  /* 0x0000001407072212 */ /* 0x010fc600078e3cff */
[----:B------:R-:W4:Y:S01]  /*0650*/  @P5 LDG.E R20, desc[UR6][R14.64+0x64] ;  /* 0x000064060e145981 */ /* 0x000f22000c1e1900 */
[----:B------:R-:W-:-:S03]  /*0660*/  @P3 LOP3.LUT R3, R3, R24, RZ, 0x3c, !PT ;  /* 0x0000001803033212 */ /* 0x000fc600078e3cff */
[----:B------:R-:W4:Y:S01]  /*0670*/  @P5 LDG.E R24, desc[UR6][R14.64+0x6c] ;  /* 0x00006c060e185981 */ /* 0x000f22000c1e1900 */
[----:B------:R-:W-:Y:S02]  /*0680*/  LOP3.LUT P0, RZ, R22, 0x80, RZ, 0xc0, !PT ;  /* 0x0000008016ff7812 */ /* 0x000fe4000780c0ff */
[----:B------:R-:W-:Y:S02]  /*0690*/  @P3 LOP3.LUT R7, R7, R26, RZ, 0x3c, !PT ;  /* 0x0000001a07073212 */ /* 0x000fe400078e3cff */
[----:B------:R-:W-:Y:S02]  /*06a0*/  @P3 LOP3.LUT R4, R4, R17, RZ, 0x3c, !PT ;  /* 0x0000001104043212 */ /* 0x000fe400078e3cff */
[----:B------:R-:W4:Y:S01]  /*06b0*/  @P6 LDG.E R17, desc[UR6][R14.64+0x7c] ;  /* 0x00007c060e116981 */ /* 0x000f22000c1e1900 */
[----:B------:R-:W-:-:S03]  /*06c0*/  @P4 LOP3.LUT R6, R6, R19, RZ, 0x3c, !PT ;  /* 0x0000001306064212 */ /* 0x000fc600078e3cff */
[----:B------:R-:W4:Y:S01]  /*06d0*/  @P6 LDG.E R19, desc[UR6][R14.64+0x84] ;  /* 0x000084060e136981 */ /* 0x000f22000c1e1900 */
[----:B------:R-:W-:-:S03]  /*06e0*/  @P4 LOP3.LUT R4, R4, R21, RZ, 0x3c, !PT ;  /* 0x0000001504044212 */ /* 0x000fc600078e3cff */
[----:B------:R-:W4:Y:S01]  /*06f0*/  @P0 LDG.E R26, desc[UR6][R14.64+0x9c] ;  /* 0x00009c060e1a0981 */ /* 0x000f22000c1e1900 */
[----:B------:R-:W-:-:S03]  /*0700*/  @P5 LOP3.LUT R6, R6, R23, RZ, 0x3c, !PT ;  /* 0x0000001706065212 */ /* 0x000fc600078e3cff */
        /* <DEDUP_REMOVED lines=10> */
[----:B------:R-:W-:Y:S02]  /*07b0*/  @P5 LOP3.LUT R4, R4, R25, RZ, 0x3c, !PT ;  /* 0x0000001904045212 */ /* 0x000fe400078e3cff */
[----:B------:R-:W-:Y:S02]  /*07c0*/  @P6 LOP3.LUT R5, R5, R28, RZ, 0x3c, !PT ;  /* 0x0000001c05056212 */ /* 0x000fe400078e3cff */
[----:B------:R-:W-:Y:S02]  /*07d0*/  @P6 LOP3.LUT R6, R6, R17, RZ, 0x3c, !PT ;  /* 0x0000001106066212 */ /* 0x000fe400078e3cff */
[----:B------:R-:W-:Y:S02]  /*07e0*/  @P6 LOP3.LUT R4, R4, R19, RZ, 0x3c, !PT ;  /* 0x0000001304046212 */ /* 0x000fe400078e3cff */
[----:B------:R-:W-:Y:S02]  /*07f0*/  @P0 LOP3.LUT R5, R5, R26, RZ, 0x3c, !PT ;  /* 0x0000001a05050212 */ /* 0x000fe400078e3cff */
[----:B------:R-:W-:-:S02]  /*0800*/  @P0 LOP3.LUT R6, R6, R21, RZ, 0x3c, !PT ;  /* 0x0000001506060212 */ /* 0x000fc400078e3cff */
[----:B------:R-:W-:Y:S02]  /*0810*/  @P0 LOP3.LUT R4, R4, R23, RZ, 0x3c, !PT ;  /* 0x0000001704040212 */ /* 0x000fe400078e3cff */
[----:B--2---:R-:W-:Y:S02]  /*0820*/  @P6 LOP3.LUT R3, R3, R16, RZ, 0x3c, !PT ;  /* 0x0000001003036212 */ /* 0x004fe400078e3cff */
[----:B---3--:R-:W-:Y:S02]  /*0830*/  @P6 LOP3.LUT R7, R7, R18, RZ, 0x3c, !PT ;  /* 0x0000001207076212 */ /* 0x008fe400078e3cff */
[----:B----4-:R-:W-:Y:S02]  /*0840*/  @P0 LOP3.LUT R3, R3, R20, RZ, 0x3c, !PT ;  /* 0x0000001403030212 */ /* 0x010fe400078e3cff */
[----:B------:R-:W-:Y:S02]  /*0850*/  @P0 LOP3.LUT R7, R7, R24, RZ, 0x3c, !PT ;  /* 0x0000001807070212 */ /* 0x000fe400078e3cff */
[----:B------:R-:W-:-:S13]  /*0860*/  R2P PR, R22.B1, 0x7f ;  /* 0x0000007f16007804 */ /* 0x000fda0000001000 */
[----:B------:R-:W2:Y:S04]  /*0870*/  @P0 LDG.E R18, desc[UR6][R14.64+0xa0] ;  /* 0x0000a0060e120981 */ /* 0x000ea8000c1e1900 */
[----:B------:R-:W3:Y:S04]  /*0880*/  @P0 LDG.E R19, desc[UR6][R14.64+0xa4] ;  /* 0x0000a4060e130981 */ /* 0x000ee8000c1e1900 */
[----:B------:R-:W4:Y:S04]  /*0890*/  @P0 LDG.E R20, desc[UR6][R14.64+0xa8] ;  /* 0x0000a8060e140981 */ /* 0x000f28000c1e1900 */
[----:B------:R-:W4:Y:S04]  /*08a0*/  @P0 LDG.E R21, desc[UR6][R14.64+0xac] ;  /* 0x0000ac060e150981 */ /* 0x000f28000c1e1900 */
[----:B------:R-:W4:Y:S04]  /*08b0*/  @P0 LDG.E R24, desc[UR6][R14.64+0xb0] ;  /* 0x0000b0060e180981 */ /* 0x000f28000c1e1900 */
[----:B------:R-:W4:Y:S04]  /*08c0*/  @P1 LDG.E R16, desc[UR6][R14.64+0xbc] ;  /* 0x0000bc060e101981 */ /* 0x000f28000c1e1900 */
[----:B------:R-:W4:Y:S04]  /*08d0*/  @P1 LDG.E R26, desc[UR6][R14.64+0xb4] ;  /* 0x0000b4060e1a1981 */ /* 0x000f28000c1e1900 */
        /* <DEDUP_REMOVED lines=11> */
[----:B------:R-:W-:Y:S01]  /*0990*/  LOP3.LUT P0, RZ, R22, 0x8000, RZ, 0xc0, !PT ;  /* 0x0000800016ff7812 */ /* 0x000fe2000780c0ff */
[----:B------:R-:W4:Y:S01]  /*09a0*/  @P2 LDG.E R24, desc[UR6][R14.64+0xd8] ;  /* 0x0000d8060e182981 */ /* 0x000f22000c1e1900 */
[----:B------:R-:W-:-:S03]  /*09b0*/  @P1 LOP3.LUT R7, R7, R16, RZ, 0x3c, !PT ;  /* 0x0000001007071212 */ /* 0x000fc600078e3cff */
[----:B------:R-:W4:Y:S01]  /*09c0*/  @P2 LDG.E R22, desc[UR6][R14.64+0xd0] ;  /* 0x0000d0060e162981 */ /* 0x000f22000c1e1900 */
[----:B------:R-:W-:-:S03]  /*09d0*/  @P1 LOP3.LUT R3, R3, R26, RZ, 0x3c, !PT ;  /* 0x0000001a03031212 */ /* 0x000fc600078e3cff */
[----:B------:R-:W4:Y:S01]  /*09e0*/  @P3 LDG.E R16, desc[UR6][R14.64+0xe4] ;  /* 0x0000e4060e103981 */ /* 0x000f22000c1e1900 */
[----:B------:R-:W-:-:S03]  /*09f0*/  @P1 LOP3.LUT R6, R6, R23, RZ, 0x3c, !PT ;  /* 0x0000001706061212 */ /* 0x000fc600078e3cff */
[----:B------:R-:W4:Y:S01]  /*0a00*/  @P3 LDG.E R26, desc[UR6][R14.64+0xdc] ;  /* 0x0000dc060e1a3981 */ /* 0x000f22000c1e1900 */
[----:B------:R-:W-:-:S03]  /*0a10*/  @P1 LOP3.LUT R4, R4, R17, RZ, 0x3c, !PT ;  /* 0x0000001104041212 */ /* 0x000fc600078e3cff */
        /* <DEDUP_REMOVED lines=43> */
[----:B------:R-:W-:-:S04]  /*0cd0*/  UIADD3 UR4, UPT, UPT, UR4, 0x10, URZ ;  /* 0x0000001004047890 */ /* 0x000fc8000fffe0ff */
[----:B------:R-:W-:Y:S01]  /*0ce0*/  UISETP.NE.AND UP0, UPT, UR4, 0x20, UPT ;  /* 0x000000200400788c */ /* 0x000fe2000bf05270 */
[----:B--2---:R-:W-:Y:S02]  /*0cf0*/  @P5 LOP3.LUT R5, R5, R18, RZ, 0x3c, !PT ;  /* 0x0000001205055212 */ /* 0x004fe400078e3cff */
[----:B---3--:R-:W-:Y:S02]  /*0d00*/  @P6 LOP3.LUT R6, R6, R19, RZ, 0x3c, !PT ;  /* 0x0000001306066212 */ /* 0x008fe400078e3cff */
[----:B----4-:R-:W-:Y:S02]  /*0d10*/  @P6 LOP3.LUT R3, R3, R20, RZ, 0x3c, !PT ;  /* 0x0000001403036212 */ /* 0x010fe400078e3cff */
[----:B------:R-:W-:Y:S02]  /*0d20*/  @P6 LOP3.LUT R4, R4, R21, RZ, 0x3c, !PT ;  /* 0x0000001504046212 */ /* 0x000fe400078e3cff */
[----:B------:R-:W-:Y:S02]  /*0d30*/  @P6 LOP3.LUT R7, R7, R22, RZ, 0x3c, !PT ;  /* 0x0000001607076212 */ /* 0x000fe400078e3cff */
[----:B------:R-:W-:-:S02]  /*0d40*/  @P6 LOP3.LUT R5, R5, R16, RZ, 0x3c, !PT ;  /* 0x0000001005056212 */ /* 0x000fc400078e3cff */
[----:B------:R-:W-:Y:S02]  /*0d50*/  @P0 LOP3.LUT R3, R3, R24, RZ, 0x3c, !PT ;  /* 0x0000001803030212 */ /* 0x000fe400078e3cff */
[----:B------:R-:W-:Y:S02]  /*0d60*/  @P0 LOP3.LUT R5, R5, R28, RZ, 0x3c, !PT ;  /* 0x0000001c05050212 */ /* 0x000fe400078e3cff */
[----:B------:R-:W-:Y:S02]  /*0d70*/  @P0 LOP3.LUT R7, R7, R26, RZ, 0x3c, !PT ;  /* 0x0000001a07070212 */ /* 0x000fe400078e3cff */
[----:B------:R-:W-:Y:S02]  /*0d80*/  @P0 LOP3.LUT R4, R4, R23, RZ, 0x3c, !PT ;  /* 0x0000001704040212 */ /* 0x000fe400078e3cff */
[----:B------:R-:W-:Y:S01]  /*0d90*/  @P0 LOP3.LUT R6, R6, R17, RZ, 0x3c, !PT ;  /* 0x0000001106060212 */ /* 0x000fe200078e3cff */
[----:B------:R-:W-:Y:S06]  /*0da0*/  BRA.U UP0, `(.L_x_4) ;  /* 0xfffffff500487547 */ /* 0x000fec000b83ffff */
[----:B------:R-:W-:-:S05]  /*0db0*/  VIADD R0, R0, 0x1 ;  /* 0x0000000100007836 */ /* 0x000fca0000000000 */
[----:B------:R-:W-:-:S13]  /*0dc0*/  ISETP.NE.AND P0, PT, R0, 0x5, PT ;  /* 0x000000050000780c */ /* 0x000fda0003f05270 */
[----:B------:R-:W-:Y:S05]  /*0dd0*/  @P0 BRA `(.L_x_5) ;  /* 0xfffffff400300947 */ /* 0x000fea000383ffff */
[----:B------:R-:W-:Y:S01]  /*0de0*/  LOP3.LUT R0, R2, 0x3, RZ, 0xc0, !PT ;  /* 0x0000000302007812 */ /* 0x000fe200078ec0ff */
[----:B------:R0:W-:Y:S03]  /*0df0*/  STL.64 [R1+0x8], R6 ;  /* 0x0000080601007387 */ /* 0x0001e60000100a00 */
[----:B------:R-:W-:Y:S01]  /*0e00*/  ISETP.NE.U32.AND P0, PT, R0, 0x1, PT ;  /* 0x000000010000780c */ /* 0x000fe20003f05070 */
[----:B------:R0:W-:Y:S03]  /*0e10*/  STL.64 [R1+0x10], R4 ;  /* 0x0000100401007387 */ /* 0x0001e60000100a00 */
[----:B------:R-:W-:Y:S01]  /*0e20*/  ISETP.NE.AND.EX P0, PT, RZ, RZ, PT, P0 ;  /* 0x000000ffff00720c */ /* 0x000fe20003f05300 */
[----:B------:R0:W-:-:S12]  /*0e30*/  STL [R1+0x4], R3 ;  /* 0x0000040301007387 */ /* 0x0001d80000100800 */
[----:B0-----:R-:W-:Y:S05]  /*0e40*/  @!P0 BRA `(.L_x_3) ;  /* 0x0000001400f88947 */ /* 0x001fea0003800000 */
[----:B------:R-:W-:Y:S01]  /*0e50*/  UMOV UR4, URZ ;  /* 0x000000ff00047c82 */ /* 0x000fe20008000000 */
[----:B------:R-:W-:Y:S01]  /*0e60*/  IMAD.MOV.U32 R0, RZ, RZ, RZ ;  /* 0x000000ffff007224 */ /* 0x000fe200078e00ff */
[----:B------:R-:W-:Y:S01]  /*0e70*/  CS2R R6, SRZ ;  /* 0x0000000000067805 */ /* 0x000fe2000001ff00 */
[----:B------:R-:W-:Y:S02]  /*0e80*/  IMAD.MOV.U32 R4, RZ, RZ, RZ ;  /* 0x000000ffff047224 */ /* 0x000fe400078e00ff */
[----:B------:R-:W-:Y:S02]  /*0e90*/  IMAD.MOV.U32 R3, RZ, RZ, RZ ;  /* 0x000000ffff037224 */ /* 0x000fe400078e00ff */
[----:B------:R-:W-:-:S07]  /*0ea0*/  IMAD.U32 R5, RZ, RZ, UR4 ;  /* 0x00000004ff057e24 */ /* 0x000fce000f8e00ff */
.L_x_7:
[----:B------:R-:W-:-:S06]  /*0eb0*/  IMAD R12, R0, 0x4, R1 ;  /* 0x00000004000c7824 */ /* 0x000fcc00078e0201 */
[----:B------:R-:W5:Y:S01]  /*0ec0*/  LDL R12, [R12+0x4] ;  /* 0x000004000c0c7983 */ /* 0x000f620000100800 */
[----:B------:R-:W-:-:S05]  /*0ed0*/  UMOV UR4, URZ ;  /* 0x000000ff00047c82 */ /* 0x000fca0008000000 */
.L_x_6:
        /* <DEDUP_REMOVED lines=180> */
[----:B------:R0:W-:Y:S03]  /*1a20*/  STL [R1+0x4], R3 ;  /* 0x0000040301007387 */ /* 0x0001e60000100800 */
[----:B------:R-:W-:Y:S01]  /*1a30*/  ISETP.NE.AND.EX P0, PT, RZ, RZ, PT, P0 ;  /* 0x000000ffff00720c */ /* 0x000fe20003f05300 */
[----:B------:R0:W-:-:S12]  /*1a40*/  STL.64 [R1+0x10], R4 ;  /* 0x0000100401007387 */ /* 0x0001d80000100a00 */
[----:B0-----:R-:W-:Y:S05]  /*1a50*/  @P0 BRA `(.L_x_3) ;  /* 0x0000000800f40947 */ /* 0x001fea0003800000 */
[----:B------:R-:W-:Y:S01]  /*1a60*/  UMOV UR4, URZ ;  /* 0x000000ff00047c82 */ /* 0x000fe20008000000 */
[----:B------:R-:W-:Y:S01]  /*1a70*/  IMAD.MOV.U32 R0, RZ, RZ, RZ ;  /* 0x000000ffff007224 */ /* 0x000fe200078e00ff */
[----:B------:R-:W-:Y:S01]  /*1a80*/  CS2R R6, SRZ ;  /* 0x0000000000067805 */ /* 0x000fe2000001ff00 */
[----:B------:R-:W-:Y:S02]  /*1a90*/  IMAD.MOV.U32 R4, RZ, RZ, RZ ;  /* 0x000000ffff047224 */ /* 0x000fe400078e00ff */
[----:B------:R-:W-:Y:S02]  /*1aa0*/  IMAD.MOV.U32 R3, RZ, RZ, RZ ;  /* 0x000000ffff037224 */ /* 0x000fe400078e00ff */
[----:B------:R-:W-:-:S07]  /*1ab0*/  IMAD.U32 R5, RZ, RZ, UR4 ;  /* 0x00000004ff057e24 */ /* 0x000fce000f8e00ff */
.L_x_9:
[----:B------:R-:W-:-:S06]  /*1ac0*/  IMAD R12, R0, 0x4, R1 ;  /* 0x00000004000c7824 */ /* 0x000fcc00078e0201 */
[----:B------:R-:W5:Y:S01]  /*1ad0*/  LDL R12, [R12+0x4] ;  /* 0x000004000c0c7983 */ /* 0x000f620000100800 */
[----:B------:R-:W-:-:S05]  /*1ae0*/  UMOV UR4, URZ ;  /* 0x000000ff00047c82 */ /* 0x000fca0008000000 */
.L_x_8:
        /* <DEDUP_REMOVED lines=177> */
[----:B------:R0:W-:Y:S04]  /*2600*/  STL.64 [R1+0x8], R6 ;  /* 0x0000080601007387 */ /* 0x0001e80000100a00 */
[----:B------:R0:W-:Y:S04]  /*2610*/  STL [R1+0x4], R3 ;  /* 0x0000040301007387 */ /* 0x0001e80000100800 */
[----:B------:R0:W-:Y:S02]  /*2620*/  STL.64 [R1+0x10], R4 ;  /* 0x0000100401007387 */ /* 0x0001e40000100a00 */
.L_x_3:
[----:B------:R-:W-:Y:S05]  /*2630*/  BSYNC.RECONVERGENT B1 ;  /* 0x0000000000017941 */ /* 0x000fea0003800200 */
.L_x_2:
[C---:B------:R-:W-:Y:S01]  /*2640*/  ISETP.GT.U32.AND P0, PT, R2.reuse, 0x3, PT ;  /* 0x000000030200780c */ /* 0x040fe20003f04070 */
[----:B------:R-:W-:Y:S01]  /*2650*/  VIADD R11, R11, 0x1 ;  /* 0x000000010b0b7836 */ /* 0x000fe20000000000 */
[--C-:B------:R-:W-:Y:S02]  /*2660*/  SHF.R.U64 R2, R2, 0x2, R13.reuse ;  /* 0x0000000202027819 */ /* 0x100fe4000000120d */
[----:B------:R-:W-:Y:S02]  /*2670*/  ISETP.GT.U32.AND.EX P0, PT, R13, RZ, PT, P0 ;  /* 0x000000ff0d00720c */ /* 0x000fe40003f04100 */
[----:B------:R-:W-:-:S11]  /*2680*/  SHF.R.U32.HI R13, RZ, 0x2, R13 ;  /* 0x00000002ff0d7819 */ /* 0x000fd6000001160d */
[----:B------:R-:W-:Y:S05]  /*2690*/  @P0 BRA `(.L_x_10) ;  /* 0xffffffd800d40947 */ /* 0x000fea000383ffff */
.L_x_1:
[----:B------:R-:W-:Y:S05]  /*26a0*/  BSYNC.RECONVERGENT B0 ;  /* 0x0000000000007941 */ /* 0x000fea0003800200 */
.L_x_0:
[----:B0-----:R-:W0:Y:S01]  /*26b0*/  LDC.64 R6, c[0x0][0x398] ;  /* 0x0000e600ff067b82 */ /* 0x001e220000000a00 */
[----:B------:R-:W-:Y:S01]  /*26c0*/  SHF.R.U32.HI R0, RZ, 0x2, R3 ;  /* 0x00000002ff007819 */ /* 0x000fe20000011603 */
[----:B------:R-:W1:Y:S03]  /*26d0*/  LDCU UR4, c[0x0][0x394] ;  /* 0x00007280ff0477ac */ /* 0x000e660008000800 */
[----:B------:R-:W-:Y:S01]  /*26e0*/  LOP3.LUT R0, R0, R3, RZ, 0x3c, !PT ;  /* 0x0000000300007212 */ /* 0x000fe200078e3cff */
[----:B------:R-:W-:-:S04]  /*26f0*/  IMAD.SHL.U32 R3, R5, 0x10, RZ ;  /* 0x0000001005037824 */ /* 0x000fc800078e00ff */
[----:B------:R-:W-:-:S05]  /*2700*/  IMAD.SHL.U32 R2, R0, 0x2, RZ ;  /* 0x0000000200027824 */ /* 0x000fca00078e00ff */
[----:B------:R-:W-:Y:S01]  /*2710*/  LOP3.LUT R2, R0, R2, R3, 0x96, !PT ;  /* 0x0000000200027212 */ /* 0x000fe200078e9603 */
[----:B------:R-:W-:-:S03]  /*2720*/  IMAD.MOV.U32 R3, RZ, RZ, 0x2f800000 ;  /* 0x2f800000ff037424 */ /* 0x000fc600078e00ff */
[----:B------:R-:W-:Y:S02]  /*2730*/  LOP3.LUT R2, R2, R5, RZ, 0x3c, !PT ;  /* 0x0000000502027212 */ /* 0x000fe400078e3cff */
[----:B------:R-:W-:Y:S02]  /*2740*/  SHF.R.S32.HI R5, RZ, 0x1f, R10 ;  /* 0x0000001fff057819 */ /* 0x000fe4000001140a */
[----:B0-----:R-:W-:Y:S02]  /*2750*/  LOP3.LUT R6, R6, 0xaad26b49, RZ, 0x3c, !PT ;  /* 0xaad26b4906067812 */ /* 0x001fe400078e3cff */
[----:B------:R-:W-:-:S03]  /*2760*/  LOP3.LUT R7, R7, 0xf7dcefdd, RZ, 0x3c, !PT ;  /* 0xf7dcefdd07077812 */ /* 0x000fc600078e3cff */
[----:B------:R-:W-:Y:S02]  /*2770*/  IMAD R6, R6, 0x4182bed5, RZ ;  /* 0x4182bed506067824 */ /* 0x000fe400078e02ff */
[----:B------:R-:W-:-:S05]  /*2780*/  IMAD R7, R7, -0x658354e5, RZ ;  /* 0x9a7cab1b07077824 */ /* 0x000fca00078e02ff */
[----:B------:R-:W-:-:S04]  /*2790*/  IADD3 R7, PT, PT, R6, 0x64f0c9, R7 ;  /* 0x0064f0c906077810 */ /* 0x000fc80007ffe007 */
[----:B------:R-:W-:Y:S01]  /*27a0*/  IADD3 R2, PT, PT, R7, 0x587c5, R2 ;  /* 0x000587c507027810 */ /* 0x000fe20007ffe002 */
[----:B------:R-:W-:-:S03]  /*27b0*/  IMAD.MOV.U32 R7, RZ, RZ, RZ ;  /* 0x000000ffff077224 */ /* 0x000fc600078e00ff */
[----:B------:R-:W-:-:S05]  /*27c0*/  I2FP.F32.U32 R2, R2 ;  /* 0x0000000200027245 */ /* 0x000fca0000201000 */
[----:B------:R-:W-:-:S05]  /*27d0*/  FFMA R2, R2, R3, 1.1641532182693481445e-10 ;  /* 0x2f00000002027423 */ /* 0x000fca0000000003 */
[----:B-1----:R-:W-:Y:S01]  /*27e0*/  FSETP.GEU.AND P0, PT, R2, UR4, PT ;  /* 0x0000000402007c0b */ /* 0x002fe2000bf0e000 */
[----:B------:R-:W0:-:S12]  /*27f0*/  LDCU.64 UR4, c[0x0][0x388] ;  /* 0x00007100ff0477ac */ /* 0x000e180008000a00 */
[----:B------:R-:W1:Y:S02]  /*2800*/  @P0 LDC.64 R2, c[0x0][0x380] ;  /* 0x0000e000ff020b82 */ /* 0x000e640000000a00 */
[----:B-1----:R-:W-:-:S04]  /*2810*/  @P0 LEA R2, P1, R10, R2, 0x2 ;  /* 0x000000020a020211 */ /* 0x002fc800078210ff */
[----:B------:R-:W-:-:S05]  /*2820*/  @P0 LEA.HI.X R3, R10, R3, R5, 0x2, P1 ;  /* 0x000000030a030211 */ /* 0x000fca00008f1405 */
[----:B------:R-:W2:Y:S01]  /*2830*/  @P0 LDG.E R7, desc[UR6][R2.64] ;  /* 0x0000000602070981 */ /* 0x000ea2000c1e1900 */
[----:B0-----:R-:W-:-:S04]  /*2840*/  LEA R4, P0, R10, UR4, 0x2 ;  /* 0x000000040a047c11 */ /* 0x001fc8000f8010ff */
[----:B------:R-:W-:-:S05]  /*2850*/  LEA.HI.X R5, R10, UR5, R5, 0x2, P0 ;  /* 0x000000050a057c11 */ /* 0x000fca00080f1405 */
[----:B--2---:R-:W-:Y:S01]  /*2860*/  STG.E desc[UR6][R4.64], R7 ;  /* 0x0000000704007986 */ /* 0x004fe2000c101906 */
[----:B------:R-:W-:Y:S05]  /*2870*/  EXIT ;  /* 0x000000000000794d */ /* 0x000fea0003800000 */
.L_x_11:
[----:B------:R-:W-:-:S00]  /*2880*/  BRA `(.L_x_11) ;  /* 0xfffffffc00fc7947 */ /* 0x000fc0000383ffff */
[----:B------:R-:W-:-:S00]  /*2890*/  NOP ;  /* 0x0000000000007918 */ /* 0x000fc00000000000 */
        /* <DEDUP_REMOVED lines=14> */
.L_x_57:


//--------------------- .text._Z25gradientPropagationKernelPfS_S_S_iii --------------------------
	.section	.text._Z25gradientPropagationKernelPfS_S_S_iii,"ax",@progbits
	.align	128
        .global         _Z25gradientPropagationKernelPfS_S_S_iii
        .type           _Z25gradientPropagationKernelPfS_S_S_iii,@function
        .size           _Z25gradientPropagationKernelPfS_S_S_iii,(.L_x_58 - _Z25gradientPropagationKernelPfS_S_S_iii)
        .other          _Z25gradientPropagationKernelPfS_S_S_iii,@"STO_CUDA_ENTRY STV_DEFAULT"
_Z25gradientPropagationKernelPfS_S_S_iii:
.text._Z25gradientPropagationKernelPfS_S_S_iii:
[----:B------:R-:W-:Y:S01]  /*0000*/  LDC R1, c[0x0][0x37c] ;  /* 0x0000df00ff017b82 */ /* 0x000fe20000000800 */
[----:B------:R-:W0:Y:S07]  /*0010*/  S2R R2, SR_TID.X ;  /* 0x0000000000027919 */ /* 0x000e2e0000002100 */
[----:B------:R-:W0:Y:S08]  /*0020*/  S2UR UR4, SR_CTAID.X ;  /* 0x00000000000479c3 */ /* 0x000e300000002500 */
[----:B------:R-:W0:Y:S08]  /*0030*/  LDC R7, c[0x0][0x360] ;  /* 0x0000d800ff077b82 */ /* 0x000e300000000800 */
[----:B------:R-:W1:Y:S08]  /*0040*/  S2UR UR13, SR_CTAID.Y ;  /* 0x00000000000d79c3 */ /* 0x000e700000002600 */
[----:B------:R-:W1:Y:S08]  /*0050*/  LDC R3, c[0x0][0x3a8] ;  /* 0x0000ea00ff037b82 */ /* 0x000e700000000800 */
[----:B------:R-:W2:Y:S01]  /*0060*/  LDC R0, c[0x0][0x3a0] ;  /* 0x0000e800ff007b82 */ /* 0x000ea20000000800 */
[----:B0-----:R-:W-:Y:S01]  /*0070*/  IMAD R7, R7, UR4, R2 ;  /* 0x0000000407077c24 */ /* 0x001fe2000f8e0202 */
[----:B-1----:R-:W-:-:S04]  /*0080*/  ISETP.LE.AND P0, PT, R3, UR13, PT ;  /* 0x0000000d03007c0c */ /* 0x002fc8000bf03270 */
[----:B--2---:R-:W-:-:S13]  /*0090*/  ISETP.GE.OR P0, PT, R7, R0, P0 ;  /* 0x000000000700720c */ /* 0x004fda0000706670 */
[----:B------:R-:W-:Y:S05]  /*00a0*/  @P0 EXIT ;  /* 0x000000000000094d */ /* 0x000fea0003800000 */
[----:B------:R-:W0:Y:S01]  /*00b0*/  LDCU UR7, c[0x0][0x3a4] ;  /* 0x00007480ff0777ac */ /* 0x000e220008000800 */
[----:B------:R-:W-:Y:S01]  /*00c0*/  IMAD.MOV.U32 R8, RZ, RZ, RZ ;  /* 0x000000ffff087224 */ /* 0x000fe200078e00ff */
[----:B------:R-:W1:Y:S01]  /*00d0*/  LDCU.64 UR14, c[0x0][0x358] ;  /* 0x00006b00ff0e77ac */ /* 0x000e620008000a00 */
[----:B0-----:R-:W-:-:S09]  /*00e0*/  UISETP.GE.AND UP0, UPT, UR7, 0x1, UPT ;  /* 0x000000010700788c */ /* 0x001fd2000bf06270 */
[----:B-1----:R-:W-:Y:S05]  /*00f0*/  BRA.U !UP0, `(.L_x_12) ;  /* 0x00000009084c7547 */ /* 0x002fea000b800000 */
[----:B------:R-:W-:Y:S02]  /*0100*/  UISETP.GE.U32.AND UP1, UPT, UR7, 0x8, UPT ;  /* 0x000000080700788c */ /* 0x000fe4000bf26070 */
[----:B------:R-:W-:Y:S01]  /*0110*/  IMAD R9, R7, UR7, RZ ;  /* 0x0000000707097c24 */ /* 0x000fe2000f8e02ff */
[----:B------:R-:W-:Y:S01]  /*0120*/  ULOP3.LUT UR11, UR7, 0x7, URZ, 0xc0, !UPT ;  /* 0x00000007070b7892 */ /* 0x000fe2000f8ec0ff */
[----:B------:R-:W-:Y:S01]  /*0130*/  IMAD.MOV.U32 R8, RZ, RZ, RZ ;  /* 0x000000ffff087224 */ /* 0x000fe200078e00ff */
[----:B------:R-:W-:Y:S01]  /*0140*/  UIMAD UR10, UR13, UR7, URZ ;  /* 0x000000070d0a72a4 */ /* 0x000fe2000f8e02ff */
[----:B------:R-:W-:Y:S01]  /*0150*/  IMAD.MOV.U32 R6, RZ, RZ, RZ ;  /* 0x000000ffff067224 */ /* 0x000fe200078e00ff */
[----:B------:R-:W-:Y:S02]  /*0160*/  UISETP.NE.AND UP0, UPT, UR11, URZ, UPT ;  /* 0x000000ff0b00728c */ /* 0x000fe4000bf05270 */
[----:B------:R-:W-:Y:S09]  /*0170*/  BRA.U !UP1, `(.L_x_13) ;  /* 0x0000000109fc7547 */ /* 0x000ff2000b800000 */
[----:B------:R-:W0:Y:S01]  /*0180*/  LDCU.64 UR4, c[0x0][0x388] ;  /* 0x00007100ff0477ac */ /* 0x000e220008000a00 */
[----:B------:R-:W-:Y:S01]  /*0190*/  IMAD.MOV.U32 R8, RZ, RZ, RZ ;  /* 0x000000ffff087224 */ /* 0x000fe200078e00ff */
[----:B------:R-:W-:Y:S01]  /*01a0*/  MOV R10, R9 ;  /* 0x00000009000a7202 */ /* 0x000fe20000000f00 */
[----:B------:R-:W1:Y:S01]  /*01b0*/  LDCU.64 UR8, c[0x0][0x390] ;  /* 0x00007200ff0877ac */ /* 0x000e620008000a00 */
[----:B------:R-:W-:-:S06]  /*01c0*/  ULOP3.LUT UR12, UR7, 0x7ffffff8, URZ, 0xc0, !UPT ;  /* 0x7ffffff8070c7892 */ /* 0x000fcc000f8ec0ff */
[----:B------:R-:W-:Y:S01]  /*01d0*/  IMAD.U32 R6, RZ, RZ, UR12 ;  /* 0x0000000cff067e24 */ /* 0x000fe2000f8e00ff */
[----:B0-----:R-:W-:-:S04]  /*01e0*/  UIMAD.WIDE.U32 UR4, UR10, 0x4, UR4 ;  /* 0x000000040a0478a5 */ /* 0x001fc8000f8e0004 */
[----:B------:R-:W-:Y:S02]  /*01f0*/  UIADD3 UR16, UP1, UPT, UR4, 0x10, URZ ;  /* 0x0000001004107890 */ /* 0x000fe4000ff3e0ff */
[----:B-1----:R-:W-:Y:S02]  /*0200*/  UIADD3 UR4, UP2, UPT, UR8, 0x10, URZ ;  /* 0x0000001008047890 */ /* 0x002fe4000ff5e0ff */
[----:B------:R-:W-:Y:S02]  /*0210*/  UIADD3.X UR6, UPT, UPT, URZ, UR5, URZ, UP1, !UPT ;  /* 0x00000005ff067290 */ /* 0x000fe40008ffe4ff */
[----:B------:R-:W-:Y:S01]  /*0220*/  IMAD.U32 R2, RZ, RZ, UR16 ;  /* 0x00000010ff027e24 */ /* 0x000fe2000f8e00ff */
[----:B------:R-:W-:Y:S02]  /*0230*/  UIADD3 UR8, UPT, UPT, -UR12, URZ, URZ ;  /* 0x000000ff0c087290 */ /* 0x000fe4000fffe1ff */
[----:B------:R-:W-:Y:S01]  /*0240*/  UIADD3.X UR5, UPT, UPT, URZ, UR9, URZ, UP2, !UPT ;  /* 0x00000009ff057290 */ /* 0x000fe200097fe4ff */
[----:B------:R-:W-:-:S11]  /*0250*/  IMAD.U32 R3, RZ, RZ, UR6 ;  /* 0x00000006ff037e24 */ /* 0x000fd6000f8e00ff */
.L_x_14:
[----:B------:R-:W-:Y:S01]  /*0260*/  MOV R4, UR4 ;  /* 0x0000000400047c02 */ /* 0x000fe20008000f00 */
[----:B------:R-:W-:Y:S01]  /*0270*/  IMAD.U32 R5, RZ, RZ, UR5 ;  /* 0x00000005ff057e24 */ /* 0x000fe2000f8e00ff */
[----:B------:R-:W2:Y:S03]  /*0280*/  LDG.E R24, desc[UR14][R2.64+-0x10] ;  /* 0xfffff00e02187981 */ /* 0x000ea6000c1e1900 */
[----:B------:R-:W-:Y:S01]  /*0290*/  IMAD.WIDE R4, R10, 0x4, R4 ;  /* 0x000000040a047825 */ /* 0x000fe200078e0204 */
[----:B------:R-:W3:Y:S04]  /*02a0*/  LDG.E R25, desc[UR14][R2.64+-0xc] ;  /* 0xfffff40e02197981 */ /* 0x000ee8000c1e1900 */
[----:B------:R-:W4:Y:S04]  /*02b0*/  LDG.E R27, desc[UR14][R2.64+-0x8] ;  /* 0xfffff80e021b7981 */ /* 0x000f28000c1e1900 */
[----:B------:R-:W5:Y:S04]  /*02c0*/  LDG.E R23, desc[UR14][R4.64+-0x10] ;  /* 0xfffff00e04177981 */ /* 0x000f68000c1e1900 */
        /* <DEDUP_REMOVED lines=8> */
[----:B------:R0:W5:Y:S04]  /*0350*/  LDG.E R12, desc[UR14][R2.64+0xc] ;  /* 0x00000c0e020c7981 */ /* 0x000168000c1e1900 */
[----:B------:R-:W5:Y:S04]  /*0360*/  LDG.E R14, desc[UR14][R4.64+0x4] ;  /* 0x0000040e040e7981 */ /* 0x000f68000c1e1900 */
[----:B------:R-:W5:Y:S04]  /*0370*/  LDG.E R11, desc[UR14][R4.64+0x8] ;  /* 0x0000080e040b7981 */ /* 0x000f68000c1e1900 */
[----:B------:R1:W5:Y:S01]  /*0380*/  LDG.E R22, desc[UR14][R4.64+0xc] ;  /* 0x00000c0e04167981 */ /* 0x000362000c1e1900 */
[----:B------:R-:W-:Y:S01]  /*0390*/  UIADD3 UR8, UPT, UPT, UR8, 0x8, URZ ;  /* 0x0000000808087890 */ /* 0x000fe2000fffe0ff */
[----:B0-----:R-:W-:Y:S01]  /*03a0*/  IADD3 R2, P0, PT, R2, 0x20, RZ ;  /* 0x0000002002027810 */ /* 0x001fe20007f1e0ff */
[----:B------:R-:W-:-:S02]  /*03b0*/  VIADD R10, R10, 0x8 ;  /* 0x000000080a0a7836 */ /* 0x000fc40000000000 */
[----:B------:R-:W-:Y:S02]  /*03c0*/  UISETP.NE.AND UP1, UPT, UR8, URZ, UPT ;  /* 0x000000ff0800728c */ /* 0x000fe4000bf25270 */
[----:B------:R-:W-:Y:S01]  /*03d0*/  IMAD.X R3, RZ, RZ, R3, P0 ;  /* 0x000000ffff037224 */ /* 0x000fe200000e0603 */
[----:B--2---:R-:W-:Y:S02]  /*03e0*/  FMNMX R24, R24, 1, PT ;  /* 0x3f80000018187809 */ /* 0x004fe40003800000 */
[----:B---3--:R-:W-:Y:S02]  /*03f0*/  FMNMX R26, R25, 1, PT ;  /* 0x3f800000191a7809 */ /* 0x008fe40003800000 */
[----:B------:R-:W-:Y:S02]  /*0400*/  FMNMX R25, R24, -1, !PT ;  /* 0xbf80000018197809 */ /* 0x000fe40007800000 */
[----:B----4-:R-:W-:Y:S02]  /*0410*/  FMNMX R24, R27, 1, PT ;  /* 0x3f8000001b187809 */ /* 0x010fe40003800000 */
[----:B------:R-:W-:Y:S01]  /*0420*/  FMNMX R27, R26, -1, !PT ;  /* 0xbf8000001a1b7809 */ /* 0x000fe20007800000 */
[----:B-----5:R-:W-:Y:S01]  /*0430*/  FFMA R8, R25, R23, R8 ;  /* 0x0000001719087223 */ /* 0x020fe20000000008 */
[----:B------:R-:W-:-:S02]  /*0440*/  FMNMX R24, R24, -1, !PT ;  /* 0xbf80000018187809 */ /* 0x000fc40007800000 */
[----:B------:R-:W-:Y:S01]  /*0450*/  FMNMX R19, R19, 1, PT ;  /* 0x3f80000013137809 */ /* 0x000fe20003800000 */
[----:B------:R-:W-:-:S03]  /*0460*/  FFMA R21, R27, R21, R8 ;  /* 0x000000151b157223 */ /* 0x000fc60000000008 */
[----:B-1----:R-:W-:Y:S02]  /*0470*/  FMNMX R4, R19, -1, !PT ;  /* 0xbf80000013047809 */ /* 0x002fe40007800000 */
[----:B------:R-:W-:Y:S01]  /*0480*/  FMNMX R17, R17, 1, PT ;  /* 0x3f80000011117809 */ /* 0x000fe20003800000 */
[----:B------:R-:W-:-:S03]  /*0490*/  FFMA R21, R24, R20, R21 ;  /* 0x0000001418157223 */ /* 0x000fc60000000015 */
[----:B------:R-:W-:Y:S02]  /*04a0*/  FMNMX R8, R17, -1, !PT ;  /* 0xbf80000011087809 */ /* 0x000fe40007800000 */
        /* <DEDUP_REMOVED lines=8> */
[----:B------:R-:W-:Y:S01]  /*0530*/  FMNMX R12, R12, -1, !PT ;  /* 0xbf8000000c0c7809 */ /* 0x000fe20007800000 */
[----:B------:R-:W-:-:S04]  /*0540*/  FFMA R11, R13, R11, R4 ;  /* 0x0000000b0d0b7223 */ /* 0x000fc80000000004 */
[----:B------:R-:W-:Y:S01]  /*0550*/  FFMA R8, R12, R22, R11 ;  /* 0x000000160c087223 */ /* 0x000fe2000000000b */
[----:B------:R-:W-:Y:S06]  /*0560*/  BRA.U UP1, `(.L_x_14) ;  /* 0xfffffffd013c7547 */ /* 0x000fec000b83ffff */
.L_x_13:
[----:B------:R-:W-:Y:S05]  /*0570*/  BRA.U !UP0, `(.L_x_12) ;  /* 0x00000005082c7547 */ /* 0x000fea000b800000 */
[----:B------:R-:W-:Y:S02]  /*0580*/  UISETP.GE.U32.AND UP0, UPT, UR11, 0x4, UPT ;  /* 0x000000040b00788c */ /* 0x000fe4000bf06070 */
[----:B------:R-:W-:-:S04]  /*0590*/  ULOP3.LUT UR5, UR7, 0x3, URZ, 0xc0, !UPT ;  /* 0x0000000307057892 */ /* 0x000fc8000f8ec0ff */
[----:B------:R-:W-:-:S03]  /*05a0*/  UISETP.NE.AND UP1, UPT, UR5, URZ, UPT ;  /* 0x000000ff0500728c */ /* 0x000fc6000bf25270 */
[----:B------:R-:W-:Y:S08]  /*05b0*/  BRA.U !UP0, `(.L_x_15) ;  /* 0x0000000108807547 */ /* 0x000ff0000b800000 */
[----:B------:R-:W0:Y:S01]  /*05c0*/  LDC.64 R10, c[0x0][0x388] ;  /* 0x0000e200ff0a7b82 */ /* 0x000e220000000a00 */
[C---:B------:R-:W-:Y:S01]  /*05d0*/  IADD3 R3, PT, PT, R6.reuse, UR10, RZ ;  /* 0x0000000a06037c10 */ /* 0x040fe2000fffe0ff */
[----:B------:R-:W-:Y:S01]  /*05e0*/  IMAD.IADD R13, R9, 0x1, R6 ;  /* 0x00000001090d7824 */ /* 0x000fe200078e0206 */
[----:B------:R-:W-:-:S05]  /*05f0*/  IADD3 R12, P0, PT, R6, UR10, RZ ;  /* 0x0000000a060c7c10 */ /* 0x000fca000ff1e0ff */
[----:B------:R-:W1:Y:S08]  /*0600*/  LDC.64 R14, c[0x0][0x388] ;  /* 0x0000e200ff0e7b82 */ /* 0x000e700000000a00 */
[----:B------:R-:W2:Y:S01]  /*0610*/  LDC.64 R4, c[0x0][0x390] ;  /* 0x0000e400ff047b82 */ /* 0x000ea20000000a00 */
[----:B0-----:R-:W-:-:S04]  /*0620*/  IMAD.WIDE.U32 R10, R3, 0x4, R10 ;  /* 0x00000004030a7825 */ /* 0x001fc800078e000a */
[----:B------:R-:W-:Y:S02]  /*0630*/  IMAD.X R3, RZ, RZ, RZ, P0 ;  /* 0x000000ffff037224 */ /* 0x000fe400000e06ff */
[----:B------:R-:W3:Y:S01]  /*0640*/  LDG.E R10, desc[UR14][R10.64] ;  /* 0x0000000e0a0a7981 */ /* 0x000ee2000c1e1900 */
[----:B-1----:R-:W-:-:S04]  /*0650*/  LEA R2, P0, R12, R14, 0x2 ;  /* 0x0000000e0c027211 */ /* 0x002fc800078010ff */
[----:B------:R-:W-:Y:S01]  /*0660*/  LEA.HI.X R3, R12, R15, R3, 0x2, P0 ;  /* 0x0000000f0c037211 */ /* 0x000fe200000f1403 */
[----:B--2---:R-:W-:-:S04]  /*0670*/  IMAD.WIDE R4, R13, 0x4, R4 ;  /* 0x000000040d047825 */ /* 0x004fc800078e0204 */
[----:B------:R-:W2:Y:S04]  /*0680*/  LDG.E R15, desc[UR14][R2.64+0x4] ;  /* 0x0000040e020f7981 */ /* 0x000ea8000c1e1900 */
[----:B------:R-:W4:Y:S04]  /*0690*/  LDG.E R17, desc[UR14][R2.64+0x8] ;  /* 0x0000080e02117981 */ /* 0x000f28000c1e1900 */
[----:B------:R-:W5:Y:S04]  /*06a0*/  LDG.E R14, desc[UR14][R4.64] ;  /* 0x0000000e040e7981 */ /* 0x000f68000c1e1900 */
[----:B------:R-:W5:Y:S04]  /*06b0*/  LDG.E R19, desc[UR14][R2.64+0xc] ;  /* 0x00000c0e02137981 */ /* 0x000f68000c1e1900 */
[----:B------:R-:W5:Y:S04]  /*06c0*/  LDG.E R16, desc[UR14][R4.64+0x4] ;  /* 0x0000040e04107981 */ /* 0x000f68000c1e1900 */
[----:B------:R-:W5:Y:S04]  /*06d0*/  LDG.E R18, desc[UR14][R4.64+0x8] ;  /* 0x0000080e04127981 */ /* 0x000f68000c1e1900 */
[----:B------:R-:W5:Y:S01]  /*06e0*/  LDG.E R20, desc[UR14][R4.64+0xc] ;  /* 0x00000c0e04147981 */ /* 0x000f62000c1e1900 */
[----:B------:R-:W-:Y:S01]  /*06f0*/  VIADD R6, R6, 0x4 ;  /* 0x0000000406067836 */ /* 0x000fe20000000000 */
[----:B---3--:R-:W-:-:S04]  /*0700*/  FMNMX R12, R10, 1, PT ;  /* 0x3f8000000a0c7809 */ /* 0x008fc80003800000 */
[----:B------:R-:W-:Y:S02]  /*0710*/  FMNMX R13, R12, -1, !PT ;  /* 0xbf8000000c0d7809 */ /* 0x000fe40007800000 */
[----:B--2---:R-:W-:Y:S02]  /*0720*/  FMNMX R15, R15, 1, PT ;  /* 0x3f8000000f0f7809 */ /* 0x004fe40003800000 */
[----:B----4-:R-:W-:Y:S02]  /*0730*/  FMNMX R17, R17, 1, PT ;  /* 0x3f80000011117809 */ /* 0x010fe40003800000 */
[----:B------:R-:W-:Y:S01]  /*0740*/  FMNMX R10, R15, -1, !PT ;  /* 0xbf8000000f0a7809 */ /* 0x000fe20007800000 */
[----:B-----5:R-:W-:Y:S01]  /*0750*/  FFMA R13, R13, R14, R8 ;  /* 0x0000000e0d0d7223 */ /* 0x020fe20000000008 */
[----:B------:R-:W-:Y:S02]  /*0760*/  FMNMX R17, R17, -1, !PT ;  /* 0xbf80000011117809 */ /* 0x000fe40007800000 */
[----:B------:R-:W-:Y:S01]  /*0770*/  FMNMX R19, R19, 1, PT ;  /* 0x3f80000013137809 */ /* 0x000fe20003800000 */
[----:B------:R-:W-:-:S03]  /*0780*/  FFMA R10, R10, R16, R13 ;  /* 0x000000100a0a7223 */ /* 0x000fc6000000000d */
[----:B------:R-:W-:Y:S01]  /*0790*/  FMNMX R19, R19, -1, !PT ;  /* 0xbf80000013137809 */ /* 0x000fe20007800000 */
[----:B------:R-:W-:-:S04]  /*07a0*/  FFMA R10, R17, R18, R10 ;  /* 0x00000012110a7223 */ /* 0x000fc8000000000a */
[----:B------:R-:W-:-:S07]  /*07b0*/  FFMA R8, R19, R20, R10 ;  /* 0x0000001413087223 */ /* 0x000fce000000000a */
.L_x_15:
[----:B------:R-:W-:Y:S05]  /*07c0*/  BRA.U !UP1, `(.L_x_12) ;  /* 0x0000000109987547 */ /* 0x000fea000b800000 */
[----:B------:R-:W-:Y:S02]  /*07d0*/  UISETP.NE.AND UP0, UPT, UR5, 0x1, UPT ;  /* 0x000000010500788c */ /* 0x000fe4000bf05270 */
[----:B------:R-:W-:-:S04]  /*07e0*/  ULOP3.LUT UR4, UR7, 0x1, URZ, 0xc0, !UPT ;  /* 0x0000000107047892 */ /* 0x000fc8000f8ec0ff */
[----:B------:R-:W-:-:S03]  /*07f0*/  UISETP.NE.U32.AND UP1, UPT, UR4, 0x1, UPT ;  /* 0x000000010400788c */ /* 0x000fc6000bf25070 */
        /* <DEDUP_REMOVED lines=15> */
[----:B------:R-:W5:Y:S01]  /*08f0*/  LDG.E R16, desc[UR14][R2.64+0x4] ;  /* 0x0000040e02107981 */ /* 0x000f62000c1e1900 */
[----:B------:R-:W-:Y:S01]  /*0900*/  VIADD R6, R6, 0x2 ;  /* 0x0000000206067836 */ /* 0x000fe20000000000 */
[----:B---3--:R-:W-:-:S04]  /*0910*/  FMNMX R12, R4, 1, PT ;  /* 0x3f800000040c7809 */ /* 0x008fc80003800000 */
[----:B------:R-:W-:Y:S02]  /*0920*/  FMNMX R13, R12, -1, !PT ;  /* 0xbf8000000c0d7809 */ /* 0x000fe40007800000 */
[----:B--2---:R-:W-:-:S04]  /*0930*/  FMNMX R12, R10, 1, PT ;  /* 0x3f8000000a0c7809 */ /* 0x004fc80003800000 */
[----:B------:R-:W-:Y:S01]  /*0940*/  FMNMX R15, R12, -1, !PT ;  /* 0xbf8000000c0f7809 */ /* 0x000fe20007800000 */
[----:B----4-:R-:W-:-:S04]  /*0950*/  FFMA R8, R13, R14, R8 ;  /* 0x0000000e0d087223 */ /* 0x010fc80000000008 */
[----:B-----5:R-:W-:-:S07]  /*0960*/  FFMA R8, R15, R16, R8 ;  /* 0x000000100f087223 */ /* 0x020fce0000000008 */
.L_x_16:
[----:B------:R-:W-:Y:S05]  /*0970*/  BRA.U UP1, `(.L_x_12) ;  /* 0x00000001012c7547 */ /* 0x000fea000b800000 */
[----:B------:R-:W0:Y:S01]  /*0980*/  LDC.64 R2, c[0x0][0x388] ;  /* 0x0000e200ff027b82 */ /* 0x000e220000000a00 */
[----:B------:R-:W-:Y:S01]  /*0990*/  IADD3 R11, PT, PT, R6, UR10, RZ ;  /* 0x0000000a060b7c10 */ /* 0x000fe2000fffe0ff */
[----:B------:R-:W-:-:S06]  /*09a0*/  IMAD.IADD R9, R9, 0x1, R6 ;  /* 0x0000000109097824 */ /* 0x000fcc00078e0206 */
[----:B------:R-:W1:Y:S01]  /*09b0*/  LDC.64 R4, c[0x0][0x390] ;  /* 0x0000e400ff047b82 */ /* 0x000e620000000a00 */
[----:B0-----:R-:W-:-:S06]  /*09c0*/  IMAD.WIDE.U32 R2, R11, 0x4, R2 ;  /* 0x000000040b027825 */ /* 0x001fcc00078e0002 */
[----:B------:R-:W2:Y:S01]  /*09d0*/  LDG.E R2, desc[UR14][R2.64] ;  /* 0x0000000e02027981 */ /* 0x000ea2000c1e1900 */
[----:B-1----:R-:W-:-:S06]  /*09e0*/  IMAD.WIDE R4, R9, 0x4, R4 ;  /* 0x0000000409047825 */ /* 0x002fcc00078e0204 */
[----:B------:R-:W3:Y:S01]  /*09f0*/  LDG.E R4, desc[UR14][R4.64] ;  /* 0x0000000e04047981 */ /* 0x000ee2000c1e1900 */
[----:B--2---:R-:W-:-:S04]  /*0a00*/  FMNMX R6, R2, 1, PT ;  /* 0x3f80000002067809 */ /* 0x004fc80003800000 */
[----:B------:R-:W-:-:S05]  /*0a10*/  FMNMX R9, R6, -1, !PT ;  /* 0xbf80000006097809 */ /* 0x000fca0007800000 */
[----:B---3--:R-:W-:-:S07]  /*0a20*/  FFMA R8, R9, R4, R8 ;  /* 0x0000000409087223 */ /* 0x008fce0000000008 */
.L_x_12:
[----:B------:R-:W0:Y:S01]  /*0a30*/  LDC.64 R2, c[0x0][0x398] ;  /* 0x0000e600ff027b82 */ /* 0x000e220000000a00 */
[----:B------:R-:W-:-:S07]  /*0a40*/  IMAD R7, R0, UR13, R7 ;  /* 0x0000000d00077c24 */ /* 0x000fce000f8e0207 */
[----:B------:R-:W1:Y:S01]  /*0a50*/  LDC.64 R4, c[0x0][0x380] ;  /* 0x0000e000ff047b82 */ /* 0x000e620000000a00 */
[----:B0-----:R-:W-:-:S06]  /*0a60*/  IMAD.WIDE R2, R7, 0x4, R2 ;  /* 0x0000000407027825 */ /* 0x001fcc00078e0202 */
[----:B------:R-:W2:Y:S01]  /*0a70*/  LDG.E R2, desc[UR14][R2.64] ;  /* 0x0000000e02027981 */ /* 0x000ea2000c1e1900 */
[----:B------:R-:W-:Y:S02]  /*0a80*/  IMAD.MOV.U32 R9, RZ, RZ, 0x3f800000 ;  /* 0x3f800000ff097424 */ /* 0x000fe400078e00ff */
[----:B-1----:R-:W-:Y:S01]  /*0a90*/  IMAD.WIDE R4, R7, 0x4, R4 ;  /* 0x0000000407047825 */ /* 0x002fe200078e0204 */
[----:B--2---:R-:W-:-:S04]  /*0aa0*/  FSETP.GT.AND P0, PT, R2, RZ, PT ;  /* 0x000000ff0200720b */ /* 0x004fc80003f04000 */
[----:B------:R-:W-:-:S05]  /*0ab0*/  FSEL R9, R9, 0.0099999997764825820923, P0 ;  /* 0x3c23d70a09097808 */ /* 0x000fca0000000000 */
[----:B------:R-:W-:-:S05]  /*0ac0*/  FMUL R9, R9, R8 ;  /* 0x0000000809097220 */ /* 0x000fca0000400000 */
[----:B------:R-:W-:-:S04]  /*0ad0*/  FMNMX R9, R9, 1, PT ;  /* 0x3f80000009097809 */ /* 0x000fc80003800000 */
[----:B------:R-:W-:-:S05]  /*0ae0*/  FMNMX R9, R9, -1, !PT ;  /* 0xbf80000009097809 */ /* 0x000fca0007800000 */
[----:B------:R-:W-:Y:S01]  /*0af0*/  STG.E desc[UR14][R4.64], R9 ;  /* 0x0000000904007986 */ /* 0x000fe2000c10190e */
[----:B------:R-:W-:Y:S05]  /*0b00*/  EXIT ;  /* 0x000000000000794d */ /* 0x000fea0003800000 */
.L_x_17:
        /* <DEDUP_REMOVED lines=15> */
.L_x_58:


//--------------------- .text._Z19denseBackwardKernelPfS_S_S_iii --------------------------
	.section	.text._Z19denseBackwardKernelPfS_S_S_iii,"ax",@progbits
	.align	128
        .global         _Z19denseBackwardKernelPfS_S_S_iii
        .type           _Z19denseBackwardKernelPfS_S_S_iii,@function
        .size           _Z19denseBackwardKernelPfS_S_S_iii,(.L_x_56 - _Z19denseBackwardKernelPfS_S_S_iii)
        .other          _Z19denseBackwardKernelPfS_S_S_iii,@"STO_CUDA_ENTRY STV_DEFAULT"
_Z19denseBackwardKernelPfS_S_S_iii:
.text._Z19denseBackwardKernelPfS_S_S_iii:
[----:B------:R-:W-:Y:S01]  /*0000*/  LDC R1, c[0x0][0x37c] ;  /* 0x0000df00ff017b82 */ /* 0x000fe20000000800 */
[----:B------:R-:W0:Y:S07]  /*0010*/  S2R R5, SR_TID.X ;  /* 0x0000000000057919 */ /* 0x000e2e0000002100 */
[----:B------:R-:W1:Y:S01]  /*0020*/  LDC R3, c[0x0][0x364] ;  /* 0x0000d900ff037b82 */ /* 0x000e620000000800 */
[----:B------:R-:W1:Y:S07]  /*0030*/  S2R R2, SR_TID.Y ;  /* 0x0000000000027919 */ /* 0x000e6e0000002200 */
[----:B------:R-:W0:Y:S08]  /*0040*/  S2UR UR5, SR_CTAID.X ;  /* 0x00000000000579c3 */ /* 0x000e300000002500 */
[----:B------:R-:W0:Y:S08]  /*0050*/  LDC R0, c[0x0][0x360] ;  /* 0x0000d800ff007b82 */ /* 0x000e300000000800 */
[----:B------:R-:W1:Y:S08]  /*0060*/  S2UR UR4, SR_CTAID.Y ;  /* 0x00000000000479c3 */ /* 0x000e700000002600 */
[----:B------:R-:W2:Y:S01]  /*0070*/  LDC.64 R12, c[0x0][0x3a0] ;  /* 0x0000e800ff0c7b82 */ /* 0x000ea20000000a00 */
[----:B0-----:R-:W-:-:S02]  /*0080*/  IMAD R0, R0, UR5, R5 ;  /* 0x0000000500007c24 */ /* 0x001fc4000f8e0205 */
[----:B-1----:R-:W-:-:S03]  /*0090*/  IMAD R3, R3, UR4, R2 ;  /* 0x0000000403037c24 */ /* 0x002fc6000f8e0202 */
[----:B--2---:R-:W-:-:S04]  /*00a0*/  ISETP.GE.AND P0, PT, R0, R13, PT ;  /* 0x0000000d0000720c */ /* 0x004fc80003f06270 */
[----:B------:R-:W-:-:S13]  /*00b0*/  ISETP.GE.OR P0, PT, R3, R12, P0 ;  /* 0x0000000c0300720c */ /* 0x000fda0000706670 */
[----:B------:R-:W-:Y:S05]  /*00c0*/  @P0 EXIT ;  /* 0x000000000000094d */ /* 0x000fea0003800000 */
[----:B------:R-:W0:Y:S01]  /*00d0*/  LDC R2, c[0x0][0x3a8] ;  /* 0x0000ea00ff027b82 */ /* 0x000e220000000800 */
[----:B------:R-:W1:Y:S01]  /*00e0*/  LDCU.64 UR8, c[0x0][0x358] ;  /* 0x00006b00ff0877ac */ /* 0x000e620008000a00 */
[----:B------:R-:W-:Y:S01]  /*00f0*/  HFMA2 R9, -RZ, RZ, 0, 0 ;  /* 0x00000000ff097431 */ /* 0x000fe200000001ff */
[----:B------:R-:W-:Y:S02]  /*0100*/  MOV R11, RZ ;  /* 0x000000ff000b7202 */ /* 0x000fe40000000f00 */
[----:B0-----:R-:W-:-:S13]  /*0110*/  ISETP.GE.AND P0, PT, R2, 0x1, PT ;  /* 0x000000010200780c */ /* 0x001fda0003f06270 */
[----:B-1----:R-:W-:Y:S05]  /*0120*/  @!P0 BRA `(.L_x_18) ;  /* 0x0000000800108947 */ /* 0x002fea0003800000 */
[C---:B------:R-:W-:Y:S02]  /*0130*/  ISETP.GE.U32.AND P0, PT, R2.reuse, 0x8, PT ;  /* 0x000000080200780c */ /* 0x040fe40003f06070 */
[----:B------:R-:W-:Y:S02]  /*0140*/  LOP3.LUT R6, R2, 0x7, RZ, 0xc0, !PT ;  /* 0x0000000702067812 */ /* 0x000fe400078ec0ff */
[----:B------:R-:W-:Y:S02]  /*0150*/  MOV R11, RZ ;  /* 0x000000ff000b7202 */ /* 0x000fe40000000f00 */
[----:B------:R-:W-:Y:S02]  /*0160*/  ISETP.NE.AND P1, PT, R6, RZ, PT ;  /* 0x000000ff0600720c */ /* 0x000fe40003f25270 */
[----:B------:R-:W-:Y:S02]  /*0170*/  MOV R7, RZ ;  /* 0x000000ff00077202 */ /* 0x000fe40000000f00 */
[----:B------:R-:W-:-:S03]  /*0180*/  MOV R9, RZ ;  /* 0x000000ff00097202 */ /* 0x000fc60000000f00 */
[----:B------:R-:W-:Y:S06]  /*0190*/  @!P0 BRA `(.L_x_19) ;  /* 0x0000000000f08947 */ /* 0x000fec0003800000 */
[----:B------:R-:W-:Y:S01]  /*01a0*/  LOP3.LUT R7, R2, 0x7ffffff8, RZ, 0xc0, !PT ;  /* 0x7ffffff802077812 */ /* 0x000fe200078ec0ff */
[----:B------:R-:W-:Y:S01]  /*01b0*/  HFMA2 R11, -RZ, RZ, 0, 0 ;  /* 0x00000000ff0b7431 */ /* 0x000fe200000001ff */
[----:B------:R-:W-:Y:S02]  /*01c0*/  MOV R5, R3 ;  /* 0x0000000300057202 */ /* 0x000fe40000000f00 */
[----:B------:R-:W-:Y:S02]  /*01d0*/  MOV R8, R0 ;  /* 0x0000000000087202 */ /* 0x000fe40000000f00 */
[----:B------:R-:W-:-:S07]  /*01e0*/  IADD3 R4, PT, PT, -R7, RZ, RZ ;  /* 0x000000ff07047210 */ /* 0x000fce0007ffe1ff */
.L_x_20:
[----:B------:R-:W0:Y:S08]  /*01f0*/  LDC.64 R16, c[0x0][0x380] ;  /* 0x0000e000ff107b82 */ /* 0x000e300000000a00 */
[----:B------:R-:W1:Y:S01]  /*0200*/  LDC.64 R18, c[0x0][0x388] ;  /* 0x0000e200ff127b82 */ /* 0x000e620000000a00 */
[----:B0-----:R-:W-:-:S05]  /*0210*/  IMAD.WIDE R16, R5, 0x4, R16 ;  /* 0x0000000405107825 */ /* 0x001fca00078e0210 */
[----:B------:R0:W2:Y:S01]  /*0220*/  LDG.E R24, desc[UR8][R16.64] ;  /* 0x0000000810187981 */ /* 0x0000a2000c1e1900 */
[----:B-1----:R-:W-:-:S05]  /*0230*/  IMAD.WIDE R18, R8, 0x4, R18 ;  /* 0x0000000408127825 */ /* 0x002fca00078e0212 */
[----:B------:R-:W2:Y:S01]  /*0240*/  LDG.E R10, desc[UR8][R18.64] ;  /* 0x00000008120a7981 */ /* 0x000ea2000c1e1900 */
[----:B------:R-:W-:-:S04]  /*0250*/  IMAD.WIDE R14, R13, 0x4, R18 ;  /* 0x000000040d0e7825 */ /* 0x000fc800078e0212 */
[C---:B0-----:R-:W-:Y:S01]  /*0260*/  IMAD.WIDE R16, R12.reuse, 0x4, R16 ;  /* 0x000000040c107825 */ /* 0x041fe200078e0210 */
[----:B------:R0:W3:Y:S04]  /*0270*/  LDG.E R27, desc[UR8][R14.64] ;  /* 0x000000080e1b7981 */ /* 0x0000e8000c1e1900 */
[----:B------:R1:W3:Y:S01]  /*0280*/  LDG.E R20, desc[UR8][R16.64] ;  /* 0x0000000810147981 */ /* 0x0002e2000c1e1900 */
[----:B------:R-:W-:-:S04]  /*0290*/  IMAD.WIDE R28, R12, 0x4, R16 ;  /* 0x000000040c1c7825 */ /* 0x000fc800078e0210 */
[----:B0-----:R-:W-:-:S04]  /*02a0*/  IMAD.WIDE R14, R13, 0x4, R14 ;  /* 0x000000040d0e7825 */ /* 0x001fc800078e020e */
[C---:B------:R-:W-:Y:S01]  /*02b0*/  IMAD.WIDE R22, R12.reuse, 0x4, R28 ;  /* 0x000000040c167825 */ /* 0x040fe200078e021c */
[----:B------:R-:W4:Y:S03]  /*02c0*/  LDG.E R26, desc[UR8][R14.64] ;  /* 0x000000080e1a7981 */ /* 0x000f26000c1e1900 */
[----:B-1----:R-:W-:Y:S01]  /*02d0*/  IMAD.WIDE R16, R13, 0x4, R14 ;  /* 0x000000040d107825 */ /* 0x002fe200078e020e */
[----:B------:R-:W5:Y:S03]  /*02e0*/  LDG.E R25, desc[UR8][R22.64] ;  /* 0x0000000816197981 */ /* 0x000f66000c1e1900 */
[C---:B------:R-:W-:Y:S01]  /*02f0*/  IMAD.WIDE R18, R12.reuse, 0x4, R22 ;  /* 0x000000040c127825 */ /* 0x040fe200078e0216 */
[----:B------:R-:W4:Y:S04]  /*0300*/  LDG.E R28, desc[UR8][R28.64] ;  /* 0x000000081c1c7981 */ /* 0x000f28000c1e1900 */
[----:B------:R0:W5:Y:S02]  /*0310*/  LDG.E R23, desc[UR8][R18.64] ;  /* 0x0000000812177981 */ /* 0x000164000c1e1900 */
[----:B0-----:R-:W-:-:S05]  /*0320*/  IMAD.WIDE R18, R12, 0x4, R18 ;  /* 0x000000040c127825 */ /* 0x001fca00078e0212 */
[----:B------:R-:W5:Y:S01]  /*0330*/  LDG.E R21, desc[UR8][R18.64] ;  /* 0x0000000812157981 */ /* 0x000f62000c1e1900 */
[----:B------:R-:W-:-:S04]  /*0340*/  IMAD.WIDE R14, R12, 0x4, R18 ;  /* 0x000000040c0e7825 */ /* 0x000fc800078e0212 */
[-C--:B--2---:R-:W-:Y:S02]  /*0350*/  FFMA R9, R24, R10.reuse, R9 ;  /* 0x0000000a18097223 */ /* 0x084fe40000000009 */
[----:B------:R0:W5:Y:S01]  /*0360*/  LDG.E R24, desc[UR8][R16.64] ;  /* 0x0000000810187981 */ /* 0x000162000c1e1900 */
[----:B------:R-:W-:-:S03]  /*0370*/  FFMA R10, R10, R10, R11 ;  /* 0x0000000a0a0a7223 */ /* 0x000fc6000000000b */
[----:B------:R1:W2:Y:S01]  /*0380*/  LDG.E R11, desc[UR8][R14.64] ;  /* 0x000000080e0b7981 */ /* 0x0002a2000c1e1900 */
[----:B0-----:R-:W-:-:S05]  /*0390*/  IMAD.WIDE R16, R13, 0x4, R16 ;  /* 0x000000040d107825 */ /* 0x001fca00078e0210 */
[----:B------:R0:W2:Y:S01]  /*03a0*/  LDG.E R22, desc[UR8][R16.64] ;  /* 0x0000000810167981 */ /* 0x0000a2000c1e1900 */
[----:B-1----:R-:W-:-:S04]  /*03b0*/  IMAD.WIDE R14, R12, 0x4, R14 ;  /* 0x000000040c0e7825 */ /* 0x002fc800078e020e */
[----:B---3--:R-:W-:Y:S01]  /*03c0*/  FFMA R9, R20, R27, R9 ;  /* 0x0000001b14097223 */ /* 0x008fe20000000009 */
[----:B------:R-:W3:Y:S01]  /*03d0*/  LDG.E R29, desc[UR8][R14.64] ;  /* 0x000000080e1d7981 */ /* 0x000ee2000c1e1900 */
[----:B0-----:R-:W-:-:S05]  /*03e0*/  IMAD.WIDE R16, R13, 0x4, R16 ;  /* 0x000000040d107825 */ /* 0x001fca00078e0210 */
[----:B------:R-:W3:Y:S01]  /*03f0*/  LDG.E R20, desc[UR8][R16.64] ;  /* 0x0000000810147981 */ /* 0x000ee2000c1e1900 */
[----:B------:R-:W-:-:S05]  /*0400*/  IMAD.WIDE R18, R13, 0x4, R16 ;  /* 0x000000040d127825 */ /* 0x000fca00078e0210 */
[----:B------:R0:W3:Y:S02]  /*0410*/  LDG.E R14, desc[UR8][R18.64] ;  /* 0x00000008120e7981 */ /* 0x0000e4000c1e1900 */
[----:B0-----:R-:W-:-:S06]  /*0420*/  IMAD.WIDE R18, R13, 0x4, R18 ;  /* 0x000000040d127825 */ /* 0x001fcc00078e0212 */
[----:B------:R-:W3:Y:S01]  /*0430*/  LDG.E R18, desc[UR8][R18.64] ;  /* 0x0000000812127981 */ /* 0x000ee2000c1e1900 */
[----:B------:R-:W-:Y:S01]  /*0440*/  FFMA R27, R27, R27, R10 ;  /* 0x0000001b1b1b7223 */ /* 0x000fe2000000000a */
[-C--:B----4-:R-:W-:Y:S01]  /*0450*/  FFMA R28, R28, R26.reuse, R9 ;  /* 0x0000001a1c1c7223 */ /* 0x090fe20000000009 */
[----:B------:R-:W-:Y:S02]  /*0460*/  IADD3 R4, PT, PT, R4, 0x8, RZ ;  /* 0x0000000804047810 */ /* 0x000fe40007ffe0ff */
[----:B------:R-:W-:Y:S02]  /*0470*/  FFMA R27, R26, R26, R27 ;  /* 0x0000001a1a1b7223 */ /* 0x000fe4000000001b */
[----:B------:R-:W-:Y:S02]  /*0480*/  ISETP.NE.AND P0, PT, R4, RZ, PT ;  /* 0x000000ff0400720c */ /* 0x000fe40003f05270 */
[----:B------:R-:W-:Y:S02]  /*0490*/  LEA R5, R12, R5, 0x3 ;  /* 0x000000050c057211 */ /* 0x000fe400078e18ff */
[----:B------:R-:W-:Y:S01]  /*04a0*/  LEA R8, R13, R8, 0x3 ;  /* 0x000000080d087211 */ /* 0x000fe200078e18ff */
[-C--:B-----5:R-:W-:Y:S01]  /*04b0*/  FFMA R28, R25, R24.reuse, R28 ;  /* 0x00000018191c7223 */ /* 0x0a0fe2000000001c */
[----:B------:R-:W-:-:S03]  /*04c0*/  FFMA R27, R24, R24, R27 ;  /* 0x00000018181b7223 */ /* 0x000fc6000000001b */
[-C--:B--2---:R-:W-:Y:S01]  /*04d0*/  FFMA R28, R23, R22.reuse, R28 ;  /* 0x00000016171c7223 */ /* 0x084fe2000000001c */
[----:B------:R-:W-:-:S03]  /*04e0*/  FFMA R27, R22, R22, R27 ;  /* 0x00000016161b7223 */ /* 0x000fc6000000001b */
[-C--:B---3--:R-:W-:Y:S01]  /*04f0*/  FFMA R28, R21, R20.reuse, R28 ;  /* 0x00000014151c7223 */ /* 0x088fe2000000001c */
[----:B------:R-:W-:-:S03]  /*0500*/  FFMA R27, R20, R20, R27 ;  /* 0x00000014141b7223 */ /* 0x000fc6000000001b */
[-C--:B------:R-:W-:Y:S01]  /*0510*/  FFMA R28, R11, R14.reuse, R28 ;  /* 0x0000000e0b1c7223 */ /* 0x080fe2000000001c */
[----:B------:R-:W-:-:S03]  /*0520*/  FFMA R27, R14, R14, R27 ;  /* 0x0000000e0e1b7223 */ /* 0x000fc6000000001b */
[-C--:B------:R-:W-:Y:S01]  /*0530*/  FFMA R9, R29, R18.reuse, R28 ;  /* 0x000000121d097223 */ /* 0x080fe2000000001c */
[----:B------:R-:W-:Y:S01]  /*0540*/  FFMA R11, R18, R18, R27 ;  /* 0x00000012120b7223 */ /* 0x000fe2000000001b */
[----:B------:R-:W-:Y:S06]  /*0550*/  @P0 BRA `(.L_x_20) ;  /* 0xfffffffc00240947 */ /* 0x000fec000383ffff */
.L_x_19:
[----:B------:R-:W-:Y:S05]  /*0560*/  @!P1 BRA `(.L_x_18) ;  /* 0x0000000400009947 */ /* 0x000fea0003800000 */
[----:B------:R-:W-:Y:S02]  /*0570*/  ISETP.GE.U32.AND P0, PT, R6, 0x4, PT ;  /* 0x000000040600780c */ /* 0x000fe40003f06070 */
[----:B------:R-:W-:-:S04]  /*0580*/  LOP3.LUT R10, R2, 0x3, RZ, 0xc0, !PT ;  /* 0x00000003020a7812 */ /* 0x000fc800078ec0ff */
[----:B------:R-:W-:-:S07]  /*0590*/  ISETP.NE.AND P1, PT, R10, RZ, PT ;  /* 0x000000ff0a00720c */ /* 0x000fce0003f25270 */
[----:B------:R-:W-:Y:S06]  /*05a0*/  @!P0 BRA `(.L_x_21) ;  /* 0x0000000000748947 */ /* 0x000fec0003800000 */
[----:B------:R-:W0:Y:S01]  /*05b0*/  LDC.64 R24, c[0x0][0x380] ;  /* 0x0000e000ff187b82 */ /* 0x000e220000000a00 */
[C---:B------:R-:W-:Y:S02]  /*05c0*/  IMAD R5, R7.reuse, R12, R3 ;  /* 0x0000000c07057224 */ /* 0x040fe400078e0203 */
[----:B------:R-:W-:-:S05]  /*05d0*/  IMAD R15, R7, R13, R0 ;  /* 0x0000000d070f7224 */ /* 0x000fca00078e0200 */
[----:B------:R-:W1:Y:S01]  /*05e0*/  LDC.64 R26, c[0x0][0x388] ;  /* 0x0000e200ff1a7b82 */ /* 0x000e620000000a00 */
[----:B0-----:R-:W-:-:S05]  /*05f0*/  IMAD.WIDE R24, R5, 0x4, R24 ;  /* 0x0000000405187825 */ /* 0x001fca00078e0218 */
[----:B------:R-:W2:Y:S01]  /*0600*/  LDG.E R6, desc[UR8][R24.64] ;  /* 0x0000000818067981 */ /* 0x000ea2000c1e1900 */
[----:B-1----:R-:W-:-:S04]  /*0610*/  IMAD.WIDE R26, R15, 0x4, R26 ;  /* 0x000000040f1a7825 */ /* 0x002fc800078e021a */
[----:B------:R-:W-:Y:S01]  /*0620*/  IMAD.WIDE R14, R12, 0x4, R24 ;  /* 0x000000040c0e7825 */ /* 0x000fe200078e0218 */
[----:B------:R-:W2:Y:S03]  /*0630*/  LDG.E R8, desc[UR8][R26.64] ;  /* 0x000000081a087981 */ /* 0x000ea6000c1e1900 */
[----:B------:R-:W-:-:S04]  /*0640*/  IMAD.WIDE R16, R13, 0x4, R26 ;  /* 0x000000040d107825 */ /* 0x000fc800078e021a */
[C---:B------:R-:W-:Y:S02]  /*0650*/  IMAD.WIDE R18, R12.reuse, 0x4, R14 ;  /* 0x000000040c127825 */ /* 0x040fe400078e020e */
[----:B------:R-:W3:Y:S02]  /*0660*/  LDG.E R15, desc[UR8][R14.64] ;  /* 0x000000080e0f7981 */ /* 0x000ee4000c1e1900 */
[C---:B------:R-:W-:Y:S02]  /*0670*/  IMAD.WIDE R4, R13.reuse, 0x4, R16 ;  /* 0x000000040d047825 */ /* 0x040fe400078e0210 */
[----:B------:R-:W3:Y:S02]  /*0680*/  LDG.E R17, desc[UR8][R16.64] ;  /* 0x0000000810117981 */ /* 0x000ee4000c1e1900 */
[----:B------:R-:W-:Y:S02]  /*0690*/  IMAD.WIDE R20, R12, 0x4, R18 ;  /* 0x000000040c147825 */ /* 0x000fe400078e0212 */
[----:B------:R-:W4:Y:S02]  /*06a0*/  LDG.E R29, desc[UR8][R18.64] ;  /* 0x00000008121d7981 */ /* 0x000f24000c1e1900 */
[----:B------:R-:W-:-:S02]  /*06b0*/  IMAD.WIDE R22, R13, 0x4, R4 ;  /* 0x000000040d167825 */ /* 0x000fc400078e0204 */
[----:B------:R-:W4:Y:S04]  /*06c0*/  LDG.E R5, desc[UR8][R4.64] ;  /* 0x0000000804057981 */ /* 0x000f28000c1e1900 */
[----:B------:R-:W5:Y:S04]  /*06d0*/  LDG.E R21, desc[UR8][R20.64] ;  /* 0x0000000814157981 */ /* 0x000f68000c1e1900 */
[----:B------:R-:W5:Y:S01]  /*06e0*/  LDG.E R23, desc[UR8][R22.64] ;  /* 0x0000000816177981 */ /* 0x000f62000c1e1900 */
[----:B------:R-:W-:Y:S01]  /*06f0*/  IADD3 R7, PT, PT, R7, 0x4, RZ ;  /* 0x0000000407077810 */ /* 0x000fe20007ffe0ff */
[-C--:B--2---:R-:W-:Y:S01]  /*0700*/  FFMA R6, R6, R8.reuse, R9 ;  /* 0x0000000806067223 */ /* 0x084fe20000000009 */
[----:B------:R-:W-:-:S03]  /*0710*/  FFMA R8, R8, R8, R11 ;  /* 0x0000000808087223 */ /* 0x000fc6000000000b */
[-C--:B---3--:R-:W-:Y:S01]  /*0720*/  FFMA R6, R15, R17.reuse, R6 ;  /* 0x000000110f067223 */ /* 0x088fe20000000006 */
[----:B------:R-:W-:-:S03]  /*0730*/  FFMA R8, R17, R17, R8 ;  /* 0x0000001111087223 */ /* 0x000fc60000000008 */
[-C--:B----4-:R-:W-:Y:S01]  /*0740*/  FFMA R6, R29, R5.reuse, R6 ;  /* 0x000000051d067223 */ /* 0x090fe20000000006 */
[----:B------:R-:W-:-:S03]  /*0750*/  FFMA R8, R5, R5, R8 ;  /* 0x0000000505087223 */ /* 0x000fc60000000008 */
[-C--:B-----5:R-:W-:Y:S01]  /*0760*/  FFMA R9, R21, R23.reuse, R6 ;  /* 0x0000001715097223 */ /* 0x0a0fe20000000006 */
[----:B------:R-:W-:-:S07]  /*0770*/  FFMA R11, R23, R23, R8 ;  /* 0x00000017170b7223 */ /* 0x000fce0000000008 */
.L_x_21:
[----:B------:R-:W-:Y:S05]  /*0780*/  @!P1 BRA `(.L_x_18) ;  /* 0x0000000000789947 */ /* 0x000fea0003800000 */
[----:B------:R-:W0:Y:S01]  /*0790*/  LDC.64 R18, c[0x0][0x388] ;  /* 0x0000e200ff127b82 */ /* 0x000e220000000a00 */
[----:B------:R-:W-:Y:S02]  /*07a0*/  ISETP.NE.AND P0, PT, R10, 0x1, PT ;  /* 0x000000010a00780c */ /* 0x000fe40003f05270 */
[----:B------:R-:W-:-:S04]  /*07b0*/  LOP3.LUT R6, R2, 0x1, RZ, 0xc0, !PT ;  /* 0x0000000102067812 */ /* 0x000fc800078ec0ff */
[----:B------:R-:W-:Y:S01]  /*07c0*/  ISETP.NE.U32.AND P1, PT, R6, 0x1, PT ;  /* 0x000000010600780c */ /* 0x000fe20003f25070 */
[----:B------:R-:W1:Y:S06]  /*07d0*/  LDC.64 R16, c[0x0][0x380] ;  /* 0x0000e000ff107b82 */ /* 0x000e6c0000000a00 */
[C---:B------:R-:W-:Y:S02]  /*07e0*/  @P0 IMAD R21, R7.reuse, R13, R0 ;  /* 0x0000000d07150224 */ /* 0x040fe400078e0200 */
[----:B------:R-:W2:Y:S01]  /*07f0*/  LDC.64 R4, c[0x0][0x380] ;  /* 0x0000e000ff047b82 */ /* 0x000ea20000000a00 */
[C---:B------:R-:W-:Y:S01]  /*0800*/  @P0 IMAD R23, R7.reuse, R12, R3 ;  /* 0x0000000c07170224 */ /* 0x040fe200078e0203 */
[----:B------:R-:W-:-:S06]  /*0810*/  @P0 IADD3 R7, PT, PT, R7, 0x2, RZ ;  /* 0x0000000207070810 */ /* 0x000fcc0007ffe0ff */
[----:B------:R-:W3:Y:S01]  /*0820*/  LDC.64 R14, c[0x0][0x388] ;  /* 0x0000e200ff0e7b82 */ /* 0x000ee20000000a00 */
[----:B0-----:R-:W-:-:S05]  /*0830*/  @P0 IMAD.WIDE R20, R21, 0x4, R18 ;  /* 0x0000000415140825 */ /* 0x001fca00078e0212 */
[----:B------:R-:W4:Y:S01]  /*0840*/  @P0 LDG.E R6, desc[UR8][R20.64] ;  /* 0x0000000814060981 */ /* 0x000f22000c1e1900 */
[----:B-1----:R-:W-:-:S04]  /*0850*/  @P0 IMAD.WIDE R16, R23, 0x4, R16 ;  /* 0x0000000417100825 */ /* 0x002fc800078e0210 */
[----:B------:R-:W-:Y:S02]  /*0860*/  @!P1 IMAD R23, R7, R13, R0 ;  /* 0x0000000d07179224 */ /* 0x000fe400078e0200 */
[----:B------:R-:W-:-:S04]  /*0870*/  @P0 IMAD.WIDE R18, R13, 0x4, R20 ;  /* 0x000000040d120825 */ /* 0x000fc800078e0214 */
[----:B------:R-:W-:Y:S02]  /*0880*/  @!P1 IMAD R7, R7, R12, R3 ;  /* 0x0000000c07079224 */ /* 0x000fe400078e0203 */
[----:B------:R-:W-:Y:S01]  /*0890*/  @P0 IMAD.WIDE R12, R12, 0x4, R16 ;  /* 0x000000040c0c0825 */ /* 0x000fe200078e0210 */
[----:B------:R-:W5:Y:S04]  /*08a0*/  @P0 LDG.E R19, desc[UR8][R18.64] ;  /* 0x0000000812130981 */ /* 0x000f68000c1e1900 */
[----:B------:R-:W4:Y:S01]  /*08b0*/  @P0 LDG.E R16, desc[UR8][R16.64] ;  /* 0x0000000810100981 */ /* 0x000f22000c1e1900 */
[----:B--2---:R-:W-:-:S03]  /*08c0*/  @!P1 IMAD.WIDE R4, R7, 0x4, R4 ;  /* 0x0000000407049825 */ /* 0x004fc600078e0204 */
[----:B------:R-:W5:Y:S01]  /*08d0*/  @P0 LDG.E R12, desc[UR8][R12.64] ;  /* 0x000000080c0c0981 */ /* 0x000f62000c1e1900 */
[----:B---3--:R-:W-:-:S03]  /*08e0*/  @!P1 IMAD.WIDE R14, R23, 0x4, R14 ;  /* 0x00000004170e9825 */ /* 0x008fc600078e020e */
[----:B------:R-:W2:Y:S04]  /*08f0*/  @!P1 LDG.E R4, desc[UR8][R4.64] ;  /* 0x0000000804049981 */ /* 0x000ea8000c1e1900 */
[----:B------:R-:W2:Y:S01]  /*0900*/  @!P1 LDG.E R14, desc[UR8][R14.64] ;  /* 0x000000080e0e9981 */ /* 0x000ea2000c1e1900 */
[-C--:B----4-:R-:W-:Y:S01]  /*0910*/  @P0 FFMA R7, R16, R6.reuse, R9 ;  /* 0x0000000610070223 */ /* 0x090fe20000000009 */
[----:B------:R-:W-:-:S03]  /*0920*/  @P0 FFMA R6, R6, R6, R11 ;  /* 0x0000000606060223 */ /* 0x000fc6000000000b */
[-C--:B-----5:R-:W-:Y:S01]  /*0930*/  @P0 FFMA R9, R12, R19.reuse, R7 ;  /* 0x000000130c090223 */ /* 0x0a0fe20000000007 */
[----:B------:R-:W-:-:S03]  /*0940*/  @P0 FFMA R11, R19, R19, R6 ;  /* 0x00000013130b0223 */ /* 0x000fc60000000006 */
[-C--:B--2---:R-:W-:Y:S01]  /*0950*/  @!P1 FFMA R9, R4, R14.reuse, R9 ;  /* 0x0000000e04099223 */ /* 0x084fe20000000009 */
[----:B------:R-:W-:-:S07]  /*0960*/  @!P1 FFMA R11, R14, R14, R11 ;  /* 0x0000000e0e0b9223 */ /* 0x000fce000000000b */
.L_x_18:
[----:B------:R-:W-:Y:S01]  /*0970*/  I2FP.F32.S32 R4, R2 ;  /* 0x0000000200047245 */ /* 0x000fe20000201400 */
[----:B------:R-:W-:Y:S03]  /*0980*/  BSSY.RECONVERGENT B0, `(.L_x_22) ;  /* 0x000000c000007945 */ /* 0x000fe60003800200 */
[----:B------:R-:W0:Y:S08]  /*0990*/  MUFU.RCP R5, R4 ;  /* 0x0000000400057308 */ /* 0x000e300000001000 */
[----:B------:R-:W1:Y:S01]  /*09a0*/  FCHK P0, R11, R4 ;  /* 0x000000040b007302 */ /* 0x000e620000000000 */
[----:B0-----:R-:W-:-:S04]  /*09b0*/  FFMA R2, -R4, R5, 1 ;  /* 0x3f80000004027423 */ /* 0x001fc80000000105 */
[----:B------:R-:W-:-:S04]  /*09c0*/  FFMA R2, R5, R2, R5 ;  /* 0x0000000205027223 */ /* 0x000fc80000000005 */
[----:B------:R-:W-:-:S04]  /*09d0*/  FFMA R5, R2, R11, RZ ;  /* 0x0000000b02057223 */ /* 0x000fc800000000ff */
[----:B------:R-:W-:-:S04]  /*09e0*/  FFMA R6, -R4, R5, R11 ;  /* 0x0000000504067223 */ /* 0x000fc8000000010b */
[----:B------:R-:W-:Y:S01]  /*09f0*/  FFMA R2, R2, R6, R5 ;  /* 0x0000000602027223 */ /* 0x000fe20000000005 */
[----:B-1----:R-:W-:Y:S06]  /*0a00*/  @!P0 BRA `(.L_x_23) ;  /* 0x00000000000c8947 */ /* 0x002fec0003800000 */
[----:B------:R-:W-:Y:S02]  /*0a10*/  MOV R2, R4 ;  /* 0x0000000400027202 */ /* 0x000fe40000000f00 */
[----:B------:R-:W-:-:S07]  /*0a20*/  MOV R8, 0xa40 ;  /* 0x00000a4000087802 */ /* 0x000fce0000000f00 */
[----:B------:R-:W-:Y:S05]  /*0a30*/  CALL.REL.NOINC `($__internal_1_$__cuda_sm3x_div_rn_noftz_f32_slowpath) ;  /* 0x0000000c00447944 */ /* 0x000fea0003c00000 */
.L_x_23:
[----:B------:R-:W-:Y:S05]  /*0a40*/  BSYNC.RECONVERGENT B0 ;  /* 0x0000000000007941 */ /* 0x000fea0003800200 */
.L_x_22:
[----:B------:R-:W-:Y:S01]  /*0a50*/  FADD R2, R2, 1.0000000116860974231e-07 ;  /* 0x33d6bf9502027421 */ /* 0x000fe20000000000 */
[----:B------:R-:W-:Y:S03]  /*0a60*/  BSSY.RECONVERGENT B0, `(.L_x_24) ;  /* 0x000000c000007945 */ /* 0x000fe60003800200 */
[----:B------:R0:W1:Y:S01]  /*0a70*/  MUFU.RSQ R7, R2 ;  /* 0x0000000200077308 */ /* 0x0000620000001400 */
[----:B------:R-:W-:-:S04]  /*0a80*/  IADD3 R5, PT, PT, R2, -0xd000000, RZ ;  /* 0xf300000002057810 */ /* 0x000fc80007ffe0ff */
[----:B------:R-:W-:-:S13]  /*0a90*/  ISETP.GT.U32.AND P0, PT, R5, 0x727fffff, PT ;  /* 0x727fffff0500780c */ /* 0x000fda0003f04070 */
[----:B01----:R-:W-:Y:S05]  /*0aa0*/  @!P0 BRA `(.L_x_25) ;  /* 0x00000000000c8947 */ /* 0x003fea0003800000 */
[----:B------:R-:W-:-:S07]  /*0ab0*/  MOV R11, 0xad0 ;  /* 0x00000ad0000b7802 */ /* 0x000fce0000000f00 */
[----:B------:R-:W-:Y:S05]  /*0ac0*/  CALL.REL.NOINC `($__internal_0_$__cuda_sm20_sqrt_rn_f32_slowpath) ;  /* 0x0000000800c87944 */ /* 0x000fea0003c00000 */
[----:B------:R-:W-:Y:S05]  /*0ad0*/  BRA `(.L_x_26) ;  /* 0x0000000000107947 */ /* 0x000fea0003800000 */
.L_x_25:
[----:B------:R-:W-:Y:S01]  /*0ae0*/  FMUL.FTZ R5, R2, R7 ;  /* 0x0000000702057220 */ /* 0x000fe20000410000 */
[----:B------:R-:W-:-:S03]  /*0af0*/  FMUL.FTZ R6, R7, 0.5 ;  /* 0x3f00000007067820 */ /* 0x000fc60000410000 */
[----:B------:R-:W-:-:S04]  /*0b00*/  FFMA R2, -R5, R5, R2 ;  /* 0x0000000505027223 */ /* 0x000fc80000000102 */
[----:B------:R-:W-:-:S07]  /*0b10*/  FFMA R5, R2, R6, R5 ;  /* 0x0000000602057223 */ /* 0x000fce0000000005 */
.L_x_26:
[----:B------:R-:W-:Y:S05]  /*0b20*/  BSYNC.RECONVERGENT B0 ;  /* 0x0000000000007941 */ /* 0x000fea0003800200 */
.L_x_24:
[----:B------:R-:W-:Y:S01]  /*0b30*/  FMUL R4, R4, R5 ;  /* 0x0000000504047220 */ /* 0x000fe20000400000 */
        /* <DEDUP_REMOVED lines=10> */
[----:B------:R-:W-:Y:S02]  /*0be0*/  MOV R2, R4 ;  /* 0x0000000400027202 */ /* 0x000fe40000000f00 */
[----:B------:R-:W-:-:S07]  /*0bf0*/  MOV R8, 0xc10 ;  /* 0x00000c1000087802 */ /* 0x000fce0000000f00 */
[----:B------:R-:W-:Y:S05]  /*0c00*/  CALL.REL.NOINC `($__internal_1_$__cuda_sm3x_div_rn_noftz_f32_slowpath) ;  /* 0x0000000800d07944 */ /* 0x000fea0003c00000 */
[----:B------:R-:W-:-:S07]  /*0c10*/  MOV R11, R2 ;  /* 0x00000002000b7202 */ /* 0x000fce0000000f00 */
.L_x_28:
[----:B------:R-:W-:Y:S05]  /*0c20*/  BSYNC.RECONVERGENT B0 ;  /* 0x0000000000007941 */ /* 0x000fea0003800200 */
.L_x_27:
[----:B------:R-:W0:Y:S08]  /*0c30*/  LDC R5, c[0x0][0x3a4] ;  /* 0x0000e900ff057b82 */ /* 0x000e300000000800 */
[----:B------:R-:W1:Y:S01]  /*0c40*/  LDC.64 R6, c[0x0][0x390] ;  /* 0x0000e400ff067b82 */ /* 0x000e620000000a00 */
[C---:B------:R-:W-:Y:S01]  /*0c50*/  ISETP.NE.AND P0, PT, R3.reuse, RZ, PT ;  /* 0x000000ff0300720c */ /* 0x040fe20003f05270 */
[----:B0-----:R-:W-:-:S04]  /*0c60*/  IMAD R9, R3, R5, R0 ;  /* 0x0000000503097224 */ /* 0x001fc800078e0200 */
[----:B-1----:R-:W-:-:S05]  /*0c70*/  IMAD.WIDE R6, R9, 0x4, R6 ;  /* 0x0000000409067825 */ /* 0x002fca00078e0206 */
[----:B------:R0:W-:Y:S03]  /*0c80*/  REDG.E.ADD.F32.FTZ.RN.STRONG.GPU desc[UR8][R6.64], R11 ;  /* 0x0000000b060079a6 */ /* 0x0001e6000c12f308 */
[----:B------:R-:W-:Y:S05]  /*0c90*/  @P0 EXIT ;  /* 0x000000000000094d */ /* 0x000fea0003800000 */
[----:B------:R-:W1:Y:S01]  /*0ca0*/  LDCU UR5, c[0x0][0x3a8] ;  /* 0x00007500ff0577ac */ /* 0x000e620008000800 */
[----:B------:R-:W-:Y:S01]  /*0cb0*/  HFMA2 R19, -RZ, RZ, 0, 0 ;  /* 0x00000000ff137431 */ /* 0x000fe200000001ff */
[----:B-1----:R-:W-:-:S09]  /*0cc0*/  UISETP.GE.AND UP0, UPT, UR5, 0x1, UPT ;  /* 0x000000010500788c */ /* 0x002fd2000bf06270 */
[----:B------:R-:W-:Y:S05]  /*0cd0*/  BRA.U !UP0, `(.L_x_29) ;  /* 0x0000000508f87547 */ /* 0x000fea000b800000 */
[----:B------:R-:W-:Y:S01]  /*0ce0*/  UISETP.GE.U32.AND UP1, UPT, UR5, 0x10, UPT ;  /* 0x000000100500788c */ /* 0x000fe2000bf26070 */
[----:B------:R-:W-:Y:S01]  /*0cf0*/  MOV R19, RZ ;  /* 0x000000ff00137202 */ /* 0x000fe20000000f00 */
[----:B------:R-:W-:Y:S01]  /*0d00*/  ULOP3.LUT UR6, UR5, 0xf, URZ, 0xc0, !UPT ;  /* 0x0000000f05067892 */ /* 0x000fe2000f8ec0ff */
[----:B------:R-:W-:-:S03]  /*0d10*/  UMOV UR4, URZ ;  /* 0x000000ff00047c82 */ /* 0x000fc60008000000 */
[----:B------:R-:W-:-:S03]  /*0d20*/  UISETP.NE.AND UP0, UPT, UR6, URZ, UPT ;  /* 0x000000ff0600728c */ /* 0x000fc6000bf05270 */
[----:B------:R-:W-:Y:S08]  /*0d30*/  BRA.U !UP1, `(.L_x_30) ;  /* 0x0000000109e47547 */ /* 0x000ff0000b800000 */
[----:B------:R-:W-:Y:S01]  /*0d40*/  ULOP3.LUT UR4, UR5, 0x7ffffff0, URZ, 0xc0, !UPT ;  /* 0x7ffffff005047892 */ /* 0x000fe2000f8ec0ff */
[----:B------:R-:W-:Y:S02]  /*0d50*/  MOV R19, RZ ;  /* 0x000000ff00137202 */ /* 0x000fe40000000f00 */
[----:B------:R-:W-:Y:S01]  /*0d60*/  MOV R18, R0 ;  /* 0x0000000000127202 */ /* 0x000fe20000000f00 */
[----:B------:R-:W-:-:S12]  /*0d70*/  UIADD3 UR7, UPT, UPT, -UR4, URZ, URZ ;  /* 0x000000ff04077290 */ /* 0x000fd8000fffe1ff */
.L_x_31:
[----:B0-----:R-:W0:Y:S02]  /*0d80*/  LDC.64 R10, c[0x0][0x388] ;  /* 0x0000e200ff0a7b82 */ /* 0x001e240000000a00 */
[----:B0-----:R-:W-:-:S05]  /*0d90*/  IMAD.WIDE R10, R18, 0x4, R10 ;  /* 0x00000004120a7825 */ /* 0x001fca00078e020a */
[----:B------:R0:W2:Y:S01]  /*0da0*/  LDG.E R22, desc[UR8][R10.64] ;  /* 0x000000080a167981 */ /* 0x0000a2000c1e1900 */
[----:B------:R-:W-:-:S05]  /*0db0*/  IMAD.WIDE R16, R5, 0x4, R10 ;  /* 0x0000000405107825 */ /* 0x000fca00078e020a */
[----:B------:R1:W3:Y:S01]  /*0dc0*/  LDG.E R23, desc[UR8][R16.64] ;  /* 0x0000000810177981 */ /* 0x0002e2000c1e1900 */
[----:B------:R-:W-:-:S04]  /*0dd0*/  IMAD.WIDE R24, R5, 0x4, R16 ;  /* 0x0000000405187825 */ /* 0x000fc800078e0210 */
[C---:B------:R-:W-:Y:S02]  /*0de0*/  IMAD.WIDE R20, R5.reuse, 0x4, R24 ;  /* 0x0000000405147825 */ /* 0x040fe400078e0218 */
[----:B------:R-:W4:Y:S02]  /*0df0*/  LDG.E R24, desc[UR8][R24.64] ;  /* 0x0000000818187981 */ /* 0x000f24000c1e1900 */
[----:B------:R-:W-:-:S05]  /*0e00*/  IMAD.WIDE R28, R5, 0x4, R20 ;  /* 0x00000004051c7825 */ /* 0x000fca00078e0214 */
[----:B------:R-:W5:Y:S01]  /*0e10*/  LDG.E R26, desc[UR8][R28.64] ;  /* 0x000000081c1a7981 */ /* 0x000f62000c1e1900 */
[----:B------:R-:W-:-:S03]  /*0e20*/  IMAD.WIDE R12, R5, 0x4, R28 ;  /* 0x00000004050c7825 */ /* 0x000fc600078e021c */
[----:B------:R1:W5:Y:S01]  /*0e30*/  LDG.E R25, desc[UR8][R20.64] ;  /* 0x0000000814197981 */ /* 0x000362000c1e1900 */
[----:B------:R-:W-:-:S03]  /*0e40*/  IMAD.WIDE R14, R5, 0x4, R12 ;  /* 0x00000004050e7825 */ /* 0x000fc600078e020c */
[----:B------:R-:W5:Y:S01]  /*0e50*/  LDG.E R12, desc[UR8][R12.64] ;  /* 0x000000080c0c7981 */ /* 0x000f62000c1e1900 */
[----:B------:R-:W-:-:S03]  /*0e60*/  IMAD.WIDE R8, R5, 0x4, R14 ;  /* 0x0000000405087825 */ /* 0x000fc600078e020e */
[----:B------:R-:W5:Y:S01]  /*0e70*/  LDG.E R14, desc[UR8][R14.64] ;  /* 0x000000080e0e7981 */ /* 0x000f62000c1e1900 */
[----:B------:R-:W-:-:S03]  /*0e80*/  IMAD.WIDE R2, R5, 0x4, R8 ;  /* 0x0000000405027825 */ /* 0x000fc600078e0208 */
[----:B------:R-:W5:Y:S04]  /*0e90*/  LDG.E R27, desc[UR8][R8.64] ;  /* 0x00000008081b7981 */ /* 0x000f68000c1e1900 */
[----:B------:R1:W5:Y:S01]  /*0ea0*/  LDG.E R13, desc[UR8][R2.64] ;  /* 0x00000008020d7981 */ /* 0x000362000c1e1900 */
[----:B------:R-:W-:-:S04]  /*0eb0*/  IMAD.WIDE R6, R5, 0x4, R2 ;  /* 0x0000000405067825 */ /* 0x000fc800078e0202 */
[C---:B0-----:R-:W-:Y:S02]  /*0ec0*/  IMAD.WIDE R10, R5.reuse, 0x4, R6 ;  /* 0x00000004050a7825 */ /* 0x041fe400078e0206 */
[----:B------:R-:W5:Y:S02]  /*0ed0*/  LDG.E R6, desc[UR8][R6.64] ;  /* 0x0000000806067981 */ /* 0x000f64000c1e1900 */
[C---:B-1----:R-:W-:Y:S02]  /*0ee0*/  IMAD.WIDE R16, R5.reuse, 0x4, R10 ;  /* 0x0000000405107825 */ /* 0x042fe400078e020a */
[----:B------:R-:W5:Y:S02]  /*0ef0*/  LDG.E R10, desc[UR8][R10.64] ;  /* 0x000000080a0a7981 */ /* 0x000f64000c1e1900 */
[C---:B------:R-:W-:Y:S02]  /*0f00*/  IMAD.WIDE R20, R5.reuse, 0x4, R16 ;  /* 0x0000000405147825 */ /* 0x040fe400078e0210 */
[----:B------:R-:W5:Y:S02]  /*0f10*/  LDG.E R16, desc[UR8][R16.64] ;  /* 0x0000000810107981 */ /* 0x000f64000c1e1900 */
[----:B------:R-:W-:-:S02]  /*0f20*/  IMAD.WIDE R28, R5, 0x4, R20 ;  /* 0x00000004051c7825 */ /* 0x000fc400078e0214 */
[----:B------:R-:W5:Y:S02]  /*0f30*/  LDG.E R20, desc[UR8][R20.64] ;  /* 0x0000000814147981 */ /* 0x000f64000c1e1900 */
[C---:B------:R-:W-:Y:S02]  /*0f40*/  IMAD.WIDE R2, R5.reuse, 0x4, R28 ;  /* 0x0000000405027825 */ /* 0x040fe400078e021c */
[----:B------:R-:W5:Y:S02]  /*0f50*/  LDG.E R28, desc[UR8][R28.64] ;  /* 0x000000081c1c7981 */ /* 0x000f64000c1e1900 */
[----:B------:R-:W-:Y:S02]  /*0f60*/  IMAD.WIDE R8, R5, 0x4, R2 ;  /* 0x0000000405087825 */ /* 0x000fe400078e0202 */
[----:B------:R-:W5:Y:S04]  /*0f70*/  LDG.E R15, desc[UR8][R2.64] ;  /* 0x00000008020f7981 */ /* 0x000f68000c1e1900 */
[----:B------:R-:W5:Y:S01]  /*0f80*/  LDG.E R8, desc[UR8][R8.64] ;  /* 0x0000000808087981 */ /* 0x000f62000c1e1900 */
[----:B------:R-:W-:-:S04]  /*0f90*/  UIADD3 UR7, UPT, UPT, UR7, 0x10, URZ ;  /* 0x0000001007077890 */ /* 0x000fc8000fffe0ff */
[----:B------:R-:W-:Y:S01]  /*0fa0*/  UISETP.NE.AND UP1, UPT, UR7, URZ, UPT ;  /* 0x000000ff0700728c */ /* 0x000fe2000bf25270 */
[----:B------:R-:W-:Y:S01]  /*0fb0*/  LEA R18, R5, R18, 0x4 ;  /* 0x0000001205127211 */ /* 0x000fe200078e20ff */
[----:B--2---:R-:W-:-:S04]  /*0fc0*/  FADD R22, R22, R19 ;  /* 0x0000001316167221 */ /* 0x004fc80000000000 */
[----:B---3--:R-:W-:-:S04]  /*0fd0*/  FADD R23, R22, R23 ;  /* 0x0000001716177221 */ /* 0x008fc80000000000 */
[----:B----4-:R-:W-:-:S04]  /*0fe0*/  FADD R24, R23, R24 ;  /* 0x0000001817187221 */ /* 0x010fc80000000000 */
[----:B-----5:R-:W-:-:S04]  /*0ff0*/  FADD R25, R24, R25 ;  /* 0x0000001918197221 */ /* 0x020fc80000000000 */
[----:B------:R-:W-:-:S04]  /*1000*/  FADD R25, R25, R26 ;  /* 0x0000001a19197221 */ /* 0x000fc80000000000 */
        /* <DEDUP_REMOVED lines=10> */
[----:B------:R-:W-:Y:S01]  /*10b0*/  FADD R19, R15, R8 ;  /* 0x000000080f137221 */ /* 0x000fe20000000000 */
[----:B------:R-:W-:Y:S06]  /*10c0*/  BRA.U UP1, `(.L_x_31) ;  /* 0xfffffffd012c7547 */ /* 0x000fec000b83ffff */
.L_x_30:
[----:B------:R-:W-:Y:S05]  /*10d0*/  BRA.U !UP0, `(.L_x_29) ;  /* 0x0000000108f87547 */ /* 0x000fea000b800000 */
[----:B------:R-:W-:Y:S02]  /*10e0*/  UISETP.GE.U32.AND UP0, UPT, UR6, 0x8, UPT ;  /* 0x000000080600788c */ /* 0x000fe4000bf06070 */
[----:B------:R-:W-:-:S04]  /*10f0*/  ULOP3.LUT UR7, UR5, 0x7, URZ, 0xc0, !UPT ;  /* 0x0000000705077892 */ /* 0x000fc8000f8ec0ff */
[----:B------:R-:W-:-:S03]  /*1100*/  UISETP.NE.AND UP1, UPT, UR7, URZ, UPT ;  /* 0x000000ff0700728c */ /* 0x000fc6000bf25270 */
[----:B------:R-:W-:Y:S08]  /*1110*/  BRA.U !UP0, `(.L_x_32) ;  /* 0x00000001086c7547 */ /* 0x000ff0000b800000 */
[----:B------:R-:W1:Y:S01]  /*1120*/  LDC.64 R2, c[0x0][0x388] ;  /* 0x0000e200ff027b82 */ /* 0x000e620000000a00 */
[----:B0-----:R-:W-:-:S04]  /*1130*/  IMAD R7, R5, UR4, R0 ;  /* 0x0000000405077c24 */ /* 0x001fc8000f8e0200 */
[----:B-1----:R-:W-:-:S04]  /*1140*/  IMAD.WIDE R2, R7, 0x4, R2 ;  /* 0x0000000407027825 */ /* 0x002fc800078e0202 */
[C---:B------:R-:W-:Y:S02]  /*1150*/  IMAD.WIDE R6, R5.reuse, 0x4, R2 ;  /* 0x0000000405067825 */ /* 0x040fe400078e0202 */
[----:B------:R-:W2:Y:S02]  /*1160*/  LDG.E R2, desc[UR8][R2.64] ;  /* 0x0000000802027981 */ /* 0x000ea4000c1e1900 */
[C---:B------:R-:W-:Y:S02]  /*1170*/  IMAD.WIDE R8, R5.reuse, 0x4, R6 ;  /* 0x0000000405087825 */ /* 0x040fe400078e0206 */
[----:B------:R-:W3:Y:S02]  /*1180*/  LDG.E R7, desc[UR8][R6.64] ;  /* 0x0000000806077981 */ /* 0x000ee4000c1e1900 */
[C---:B------:R-:W-:Y:S02]  /*1190*/  IMAD.WIDE R10, R5.reuse, 0x4, R8 ;  /* 0x00000004050a7825 */ /* 0x040fe400078e0208 */
[----:B------:R-:W4:Y:S02]  /*11a0*/  LDG.E R9, desc[UR8][R8.64] ;  /* 0x0000000808097981 */ /* 0x000f24000c1e1900 */
[----:B------:R-:W-:-:S02]  /*11b0*/  IMAD.WIDE R12, R5, 0x4, R10 ;  /* 0x00000004050c7825 */ /* 0x000fc400078e020a */
[----:B------:R-:W5:Y:S02]  /*11c0*/  LDG.E R11, desc[UR8][R10.64] ;  /* 0x000000080a0b7981 */ /* 0x000f64000c1e1900 */
[C---:B------:R-:W-:Y:S02]  /*11d0*/  IMAD.WIDE R14, R5.reuse, 0x4, R12 ;  /* 0x00000004050e7825 */ /* 0x040fe400078e020c */
[----:B------:R-:W5:Y:S02]  /*11e0*/  LDG.E R13, desc[UR8][R12.64] ;  /* 0x000000080c0d7981 */ /* 0x000f64000c1e1900 */
[C---:B------:R-:W-:Y:S02]  /*11f0*/  IMAD.WIDE R16, R5.reuse, 0x4, R14 ;  /* 0x0000000405107825 */ /* 0x040fe400078e020e */
[----:B------:R-:W5:Y:S02]  /*1200*/  LDG.E R15, desc[UR8][R14.64] ;  /* 0x000000080e0f7981 */ /* 0x000f64000c1e1900 */
[----:B------:R-:W-:-:S02]  /*1210*/  IMAD.WIDE R20, R5, 0x4, R16 ;  /* 0x0000000405147825 */ /* 0x000fc400078e0210 */
[----:B------:R-:W5:Y:S04]  /*1220*/  LDG.E R17, desc[UR8][R16.64] ;  /* 0x0000000810117981 */ /* 0x000f68000c1e1900 */
[----:B------:R-:W5:Y:S01]  /*1230*/  LDG.E R21, desc[UR8][R20.64] ;  /* 0x0000000814157981 */ /* 0x000f62000c1e1900 */
[----:B------:R-:W-:Y:S01]  /*1240*/  UIADD3 UR4, UPT, UPT, UR4, 0x8, URZ ;  /* 0x0000000804047890 */ /* 0x000fe2000fffe0ff */
[----:B--2---:R-:W-:-:S04]  /*1250*/  FADD R2, R19, R2 ;  /* 0x0000000213027221 */ /* 0x004fc80000000000 */
[----:B---3--:R-:W-:-:S04]  /*1260*/  FADD R2, R2, R7 ;  /* 0x0000000702027221 */ /* 0x008fc80000000000 */
[----:B----4-:R-:W-:-:S04]  /*1270*/  FADD R2, R2, R9 ;  /* 0x0000000902027221 */ /* 0x010fc80000000000 */
[----:B-----5:R-:W-:-:S04]  /*1280*/  FADD R2, R2, R11 ;  /* 0x0000000b02027221 */ /* 0x020fc80000000000 */
[----:B------:R-:W-:-:S04]  /*1290*/  FADD R2, R2, R13 ;  /* 0x0000000d02027221 */ /* 0x000fc80000000000 */
[----:B------:R-:W-:-:S04]  /*12a0*/  FADD R2, R2, R15 ;  /* 0x0000000f02027221 */ /* 0x000fc80000000000 */
[----:B------:R-:W-:-:S04]  /*12b0*/  FADD R2, R2, R17 ;  /* 0x0000001102027221 */ /* 0x000fc80000000000 */
[----:B------:R-:W-:-:S07]  /*12c0*/  FADD R19, R2, R21 ;  /* 0x0000001502137221 */ /* 0x000fce0000000000 */
.L_x_32:
        /* <DEDUP_REMOVED lines=12> */
[----:B------:R-:W-:Y:S02]  /*1390*/  IMAD.WIDE R10, R5, 0x4, R8 ;  /* 0x00000004050a7825 */ /* 0x000fe400078e0208 */
[----:B------:R-:W4:Y:S04]  /*13a0*/  LDG.E R8, desc[UR8][R8.64] ;  /* 0x0000000808087981 */ /* 0x000f28000c1e1900 */
[----:B------:R-:W5:Y:S01]  /*13b0*/  LDG.E R10, desc[UR8][R10.64] ;  /* 0x000000080a0a7981 */ /* 0x000f62000c1e1900 */
[----:B------:R-:W-:Y:S01]  /*13c0*/  UIADD3 UR4, UPT, UPT, UR4, 0x4, URZ ;  /* 0x0000000404047890 */ /* 0x000fe2000fffe0ff */
[----:B--2---:R-:W-:-:S04]  /*13d0*/  FADD R19, R19, R2 ;  /* 0x0000000213137221 */ /* 0x004fc80000000000 */
[----:B---3--:R-:W-:-:S04]  /*13e0*/  FADD R19, R19, R6 ;  /* 0x0000000613137221 */ /* 0x008fc80000000000 */
[----:B----4-:R-:W-:-:S04]  /*13f0*/  FADD R19, R19, R8 ;  /* 0x0000000813137221 */ /* 0x010fc80000000000 */
[----:B-----5:R-:W-:-:S07]  /*1400*/  FADD R19, R19, R10 ;  /* 0x0000000a13137221 */ /* 0x020fce0000000000 */
.L_x_33:
[----:B------:R-:W-:Y:S05]  /*1410*/  BRA.U !UP1, `(.L_x_29) ;  /* 0x0000000109287547 */ /* 0x000fea000b800000 */
[----:B0-----:R-:W0:Y:S01]  /*1420*/  LDC.64 R6, c[0x0][0x388] ;  /* 0x0000e200ff067b82 */ /* 0x001e220000000a00 */
[----:B------:R-:W-:Y:S01]  /*1430*/  IMAD R8, R5, UR4, R0 ;  /* 0x0000000405087c24 */ /* 0x000fe2000f8e0200 */
[----:B------:R-:W-:-:S12]  /*1440*/  UIADD3 UR5, UPT, UPT, -UR5, URZ, URZ ;  /* 0x000000ff05057290 */ /* 0x000fd8000fffe1ff */
.L_x_34:
[----:B0-----:R-:W-:-:S06]  /*1450*/  IMAD.WIDE R2, R8, 0x4, R6 ;  /* 0x0000000408027825 */ /* 0x001fcc00078e0206 */
[----:B------:R-:W2:Y:S01]  /*1460*/  LDG.E R2, desc[UR8][R2.64] ;  /* 0x0000000802027981 */ /* 0x000ea2000c1e1900 */
[----:B------:R-:W-:Y:S01]  /*1470*/  UIADD3 UR5, UPT, UPT, UR5, 0x1, URZ ;  /* 0x0000000105057890 */ /* 0x000fe2000fffe0ff */
[----:B------:R-:W-:-:S03]  /*1480*/  IADD3 R8, PT, PT, R8, R5, RZ ;  /* 0x0000000508087210 */ /* 0x000fc60007ffe0ff */
[----:B------:R-:W-:Y:S01]  /*1490*/  UISETP.NE.AND UP0, UPT, UR5, URZ, UPT ;  /* 0x000000ff0500728c */ /* 0x000fe2000bf05270 */
[----:B--2---:R-:W-:-:S08]  /*14a0*/  FADD R19, R2, R19 ;  /* 0x0000001302137221 */ /* 0x004fd00000000000 */
[----:B------:R-:W-:Y:S05]  /*14b0*/  BRA.U UP0, `(.L_x_34) ;  /* 0xfffffffd00e47547 */ /* 0x000fea000b83ffff */
.L_x_29:
[----:B------:R-:W1:Y:S01]  /*14c0*/  MUFU.RCP R3, R4 ;  /* 0x0000000400037308 */ /* 0x000e620000001000 */
[----:B0-----:R-:W0:Y:S01]  /*14d0*/  LDC.64 R6, c[0x0][0x398] ;  /* 0x0000e600ff067b82 */ /* 0x001e220000000a00 */
[----:B------:R-:W-:Y:S06]  /*14e0*/  BSSY.RECONVERGENT B0, `(.L_x_35) ;  /* 0x000000e000007945 */ /* 0x000fec0003800200 */
[----:B------:R-:W2:Y:S01]  /*14f0*/  FCHK P0, R19, R4 ;  /* 0x0000000413007302 */ /* 0x000ea20000000000 */
[----:B-1----:R-:W-:-:S04]  /*1500*/  FFMA R2, -R4, R3, 1 ;  /* 0x3f80000004027423 */ /* 0x002fc80000000103 */
[----:B------:R-:W-:-:S04]  /*1510*/  FFMA R2, R3, R2, R3 ;  /* 0x0000000203027223 */ /* 0x000fc80000000003 */
[----:B------:R-:W-:Y:S01]  /*1520*/  FFMA R3, R2, R19, RZ ;  /* 0x0000001302037223 */ /* 0x000fe200000000ff */
[----:B0-----:R-:W-:-:S04]  /*1530*/  IMAD.WIDE R6, R0, 0x4, R6 ;  /* 0x0000000400067825 */ /* 0x001fc800078e0206 */
[----:B------:R-:W-:-:S04]  /*1540*/  FFMA R8, -R4, R3, R19 ;  /* 0x0000000304087223 */ /* 0x000fc80000000113 */
[----:B------:R-:W-:Y:S01]  /*1550*/  FFMA R3, R2, R8, R3 ;  /* 0x0000000802037223 */ /* 0x000fe20000000003 */
[----:B--2---:R-:W-:Y:S06]  /*1560*/  @!P0 BRA `(.L_x_36) ;  /* 0x0000000000148947 */ /* 0x004fec0003800000 */
[----:B------:R-:W-:Y:S02]  /*1570*/  MOV R11, R19 ;  /* 0x00000013000b7202 */ /* 0x000fe40000000f00 */
[----:B------:R-:W-:Y:S02]  /*1580*/  MOV R2, R4 ;  /* 0x0000000400027202 */ /* 0x000fe40000000f00 */
[----:B------:R-:W-:-:S07]  /*1590*/  MOV R8, 0x15b0 ;  /* 0x000015b000087802 */ /* 0x000fce0000000f00 */
[----:B------:R-:W-:Y:S05]  /*15a0*/  CALL.REL.NOINC `($__internal_1_$__cuda_sm3x_div_rn_noftz_f32_slowpath) ;  /* 0x0000000000687944 */ /* 0x000fea0003c00000 */
[----:B------:R-:W-:-:S07]  /*15b0*/  MOV R3, R2 ;  /* 0x0000000200037202 */ /* 0x000fce0000000f00 */
.L_x_36:
[----:B------:R-:W-:Y:S05]  /*15c0*/  BSYNC.RECONVERGENT B0 ;  /* 0x0000000000007941 */ /* 0x000fea0003800200 */
.L_x_35:
[----:B------:R-:W-:Y:S01]  /*15d0*/  REDG.E.ADD.F32.FTZ.RN.STRONG.GPU desc[UR8][R6.64], R3 ;  /* 0x00000003060079a6 */ /* 0x000fe2000c12f308 */
[----:B------:R-:W-:Y:S05]  /*15e0*/  EXIT ;  /* 0x000000000000794d */ /* 0x000fea0003800000 */
        .weak           $__internal_0_$__cuda_sm20_sqrt_rn_f32_slowpath
        .type           $__internal_0_$__cuda_sm20_sqrt_rn_f32_slowpath,@function
        .size           $__internal_0_$__cuda_sm20_sqrt_rn_f32_slowpath,($__internal_1_$__cuda_sm3x_div_rn_noftz_f32_slowpath - $__internal_0_$__cuda_sm20_sqrt_rn_f32_slowpath)
$__internal_0_$__cuda_sm20_sqrt_rn_f32_slowpath:
[----:B------:R-:W-:-:S13]  /*15f0*/  LOP3.LUT P0, RZ, R2, 0x7fffffff, RZ, 0xc0, !PT ;  /* 0x7fffffff02ff7812 */ /* 0x000fda000780c0ff */
[----:B------:R-:W-:Y:S01]  /*1600*/  @!P0 MOV R5, R2 ;  /* 0x0000000200058202 */ /* 0x000fe20000000f00 */
[----:B------:R-:W-:Y:S06]  /*1610*/  @!P0 BRA `(.L_x_37) ;  /* 0x0000000000408947 */ /* 0x000fec0003800000 */
[----:B------:R-:W-:-:S13]  /*1620*/  FSETP.GEU.FTZ.AND P0, PT, R2, RZ, PT ;  /* 0x000000ff0200720b */ /* 0x000fda0003f1e000 */
[----:B------:R-:W-:Y:S01]  /*1630*/  @!P0 MOV R5, 0x7fffffff ;  /* 0x7fffffff00058802 */ /* 0x000fe20000000f00 */
[----:B------:R-:W-:Y:S06]  /*1640*/  @!P0 BRA `(.L_x_37) ;  /* 0x0000000000348947 */ /* 0x000fec0003800000 */
[----:B------:R-:W-:-:S13]  /*1650*/  FSETP.GTU.FTZ.AND P0, PT, |R2|, +INF , PT ;  /* 0x7f8000000200780b */ /* 0x000fda0003f1c200 */
[----:B------:R-:W-:Y:S01]  /*1660*/  @P0 FADD.FTZ R5, R2, 1 ;  /* 0x3f80000002050421 */ /* 0x000fe20000010000 */
[----:B------:R-:W-:Y:S06]  /*1670*/  @P0 BRA `(.L_x_37) ;  /* 0x0000000000280947 */ /* 0x000fec0003800000 */
[----:B------:R-:W-:-:S13]  /*1680*/  FSETP.NEU.FTZ.AND P0, PT, |R2|, +INF , PT ;  /* 0x7f8000000200780b */ /* 0x000fda0003f1d200 */
[----:B------:R-:W-:-:S04]  /*1690*/  @P0 FFMA R6, R2, 1.84467440737095516160e+19, RZ ;  /* 0x5f80000002060823 */ /* 0x000fc800000000ff */
[----:B------:R-:W0:Y:S02]  /*16a0*/  @P0 MUFU.RSQ R5, R6 ;  /* 0x0000000600050308 */ /* 0x000e240000001400 */
[----:B0-----:R-:W-:Y:S01]  /*16b0*/  @P0 FMUL.FTZ R7, R6, R5 ;  /* 0x0000000506070220 */ /* 0x001fe20000410000 */
[----:B------:R-:W-:Y:S01]  /*16c0*/  @P0 FMUL.FTZ R10, R5, 0.5 ;  /* 0x3f000000050a0820 */ /* 0x000fe20000410000 */
[----:B------:R-:W-:Y:S02]  /*16d0*/  @!P0 MOV R5, R2 ;  /* 0x0000000200058202 */ /* 0x000fe40000000f00 */
[----:B------:R-:W-:-:S04]  /*16e0*/  @P0 FADD.FTZ R8, -R7, -RZ ;  /* 0x800000ff07080221 */ /* 0x000fc80000010100 */
[----:B------:R-:W-:-:S04]  /*16f0*/  @P0 FFMA R8, R7, R8, R6 ;  /* 0x0000000807080223 */ /* 0x000fc80000000006 */
[----:B------:R-:W-:-:S04]  /*1700*/  @P0 FFMA R8, R8, R10, R7 ;  /* 0x0000000a08080223 */ /* 0x000fc80000000007 */
[----:B------:R-:W-:-:S07]  /*1710*/  @P0 FMUL.FTZ R5, R8, 2.3283064365386962891e-10 ;  /* 0x2f80000008050820 */ /* 0x000fce0000410000 */
.L_x_37:
[----:B------:R-:W-:Y:S01]  /*1720*/  HFMA2 R7, -RZ, RZ, 0, 0 ;  /* 0x00000000ff077431 */ /* 0x000fe200000001ff */
[----:B------:R-:W-:-:S04]  /*1730*/  MOV R6, R11 ;  /* 0x0000000b00067202 */ /* 0x000fc80000000f00 */
[----:B------:R-:W-:Y:S05]  /*1740*/  RET.REL.NODEC R6 `(_Z19denseBackwardKernelPfS_S_S_iii) ;  /* 0xffffffe8062c7950 */ /* 0x000fea0003c3ffff */
        .weak           $__internal_1_$__cuda_sm3x_div_rn_noftz_f32_slowpath
        .type           $__internal_1_$__cuda_sm3x_div_rn_noftz_f32_slowpath,@function
        .size           $__internal_1_$__cuda_sm3x_div_rn_noftz_f32_slowpath,(.L_x_56 - $__internal_1_$__cuda_sm3x_div_rn_noftz_f32_slowpath)
$__internal_1_$__cuda_sm3x_div_rn_noftz_f32_slowpath:
[----:B------:R-:W-:Y:S01]  /*1750*/  SHF.R.U32.HI R10, RZ, 0x17, R2 ;  /* 0x00000017ff0a7819 */ /* 0x000fe20000011602 */
[----:B------:R-:W-:Y:S01]  /*1760*/  BSSY.RECONVERGENT B1, `(.L_x_38) ;  /* 0x0000062000017945 */ /* 0x000fe20003800200 */
[----:B------:R-:W-:Y:S02]  /*1770*/  SHF.R.U32.HI R5, RZ, 0x17, R11 ;  /* 0x00000017ff057819 */ /* 0x000fe4000001160b */
[----:B------:R-:W-:Y:S02]  /*1780*/  LOP3.LUT R10, R10, 0xff, RZ, 0xc0, !PT ;  /* 0x000000ff0a0a7812 */ /* 0x000fe400078ec0ff */
[----:B------:R-:W-:Y:S02]  /*1790*/  LOP3.LUT R12, R5, 0xff, RZ, 0xc0, !PT ;  /* 0x000000ff050c7812 */ /* 0x000fe400078ec0ff */
[----:B------:R-:W-:Y:S02]  /*17a0*/  IADD3 R14, PT, PT, R10, -0x1, RZ ;  /* 0xffffffff0a0e7810 */ /* 0x000fe40007ffe0ff */
[----:B------:R-:W-:-:S02]  /*17b0*/  IADD3 R13, PT, PT, R12, -0x1, RZ ;  /* 0xffffffff0c0d7810 */ /* 0x000fc40007ffe0ff */
[----:B------:R-:W-:-:S04]  /*17c0*/  ISETP.GT.U32.AND P0, PT, R14, 0xfd, PT ;  /* 0x000000fd0e00780c */ /* 0x000fc80003f04070 */
[----:B------:R-:W-:-:S13]  /*17d0*/  ISETP.GT.U32.OR P0, PT, R13, 0xfd, P0 ;  /* 0x000000fd0d00780c */ /* 0x000fda0000704470 */
[----:B------:R-:W-:Y:S01]  /*17e0*/  @!P0 MOV R5, RZ ;  /* 0x000000ff00058202 */ /* 0x000fe20000000f00 */
[----:B------:R-:W-:Y:S06]  /*17f0*/  @!P0 BRA `(.L_x_39) ;  /* 0x00000000005c8947 */ /* 0x000fec0003800000 */
[----:B------:R-:W-:Y:S02]  /*1800*/  FSETP.GTU.FTZ.AND P0, PT, |R11|, +INF , PT ;  /* 0x7f8000000b00780b */ /* 0x000fe40003f1c200 */
[----:B------:R-:W-:-:S04]  /*1810*/  FSETP.GTU.FTZ.AND P1, PT, |R2|, +INF , PT ;  /* 0x7f8000000200780b */ /* 0x000fc80003f3c200 */
[----:B------:R-:W-:-:S13]  /*1820*/  PLOP3.LUT P0, PT, P0, P1, PT, 0xf8, 0x8f ;  /* 0x00000000008f781c */ /* 0x000fda0000703f70 */
[----:B------:R-:W-:Y:S05]  /*1830*/  @P0 BRA `(.L_x_40) ;  /* 0x00000004004c0947 */ /* 0x000fea0003800000 */
[----:B------:R-:W-:-:S13]  /*1840*/  LOP3.LUT P0, RZ, R2, 0x7fffffff, R11, 0xc8, !PT ;  /* 0x7fffffff02ff7812 */ /* 0x000fda000780c80b */
[----:B------:R-:W-:Y:S05]  /*1850*/  @!P0 BRA `(.L_x_41) ;  /* 0x00000004003c8947 */ /* 0x000fea0003800000 */
[C---:B------:R-:W-:Y:S02]  /*1860*/  FSETP.NEU.FTZ.AND P2, PT, |R11|.reuse, +INF , PT ;  /* 0x7f8000000b00780b */ /* 0x040fe40003f5d200 */
[----:B------:R-:W-:Y:S02]  /*1870*/  FSETP.NEU.FTZ.AND P1, PT, |R2|, +INF , PT ;  /* 0x7f8000000200780b */ /* 0x000fe40003f3d200 */
[----:B------:R-:W-:-:S11]  /*1880*/  FSETP.NEU.FTZ.AND P0, PT, |R11|, +INF , PT ;  /* 0x7f8000000b00780b */ /* 0x000fd60003f1d200 */
[----:B------:R-:W-:Y:S05]  /*1890*/  @!P1 BRA !P2, `(.L_x_41) ;  /* 0x00000004002c9947 */ /* 0x000fea0005000000 */
[----:B------:R-:W-:-:S04]  /*18a0*/  LOP3.LUT P2, RZ, R11, 0x7fffffff, RZ, 0xc0, !PT ;  /* 0x7fffffff0bff7812 */ /* 0x000fc8000784c0ff */
[----:B------:R-:W-:-:S13]  /*18b0*/  PLOP3.LUT P1, PT, P1, P2, PT, 0x2f, 0xf2 ;  /* 0x0000000000f2781c */ /* 0x000fda0000f24577 */
[----:B------:R-:W-:Y:S05]  /*18c0*/  @P1 BRA `(.L_x_42) ;  /* 0x0000000400181947 */ /* 0x000fea0003800000 */
[----:B------:R-:W-:-:S04]  /*18d0*/  LOP3.LUT P1, RZ, R2, 0x7fffffff, RZ, 0xc0, !PT ;  /* 0x7fffffff02ff7812 */ /* 0x000fc8000782c0ff */
[----:B------:R-:W-:-:S13]  /*18e0*/  PLOP3.LUT P0, PT, P0, P1, PT, 0x2f, 0xf2 ;  /* 0x0000000000f2781c */ /* 0x000fda0000702577 */
[----:B------:R-:W-:Y:S05]  /*18f0*/  @P0 BRA `(.L_x_43) ;  /* 0x0000000400000947 */ /* 0x000fea0003800000 */
[----:B------:R-:W-:Y:S02]  /*1900*/  ISETP.GE.AND P0, PT, R13, RZ, PT ;  /* 0x000000ff0d00720c */ /* 0x000fe40003f06270 */
[----:B------:R-:W-:-:S11]  /*1910*/  ISETP.GE.AND P1, PT, R14, RZ, PT ;  /* 0x000000ff0e00720c */ /* 0x000fd60003f26270 */
[----:B------:R-:W-:Y:S01]  /*1920*/  @P0 MOV R5, RZ ;  /* 0x000000ff00050202 */ /* 0x000fe20000000f00 */
[----:B------:R-:W-:Y:S01]  /*1930*/  @!P0 FFMA R11, R11, 1.84467440737095516160e+19, RZ ;  /* 0x5f8000000b0b8823 */ /* 0x000fe200000000ff */
[----:B------:R-:W-:Y:S01]  /*1940*/  @!P0 MOV R5, 0xffffffc0 ;  /* 0xffffffc000058802 */ /* 0x000fe20000000f00 */
[----:B------:R-:W-:-:S03]  /*1950*/  @!P1 FFMA R2, R2, 1.84467440737095516160e+19, RZ ;  /* 0x5f80000002029823 */ /* 0x000fc600000000ff */
[----:B------:R-:W-:-:S07]  /*1960*/  @!P1 IADD3 R5, PT, PT, R5, 0x40, RZ ;  /* 0x0000004005059810 */ /* 0x000fce0007ffe0ff */
.L_x_39:
[----:B------:R-:W-:Y:S01]  /*1970*/  LEA R13, R10, 0xc0800000, 0x17 ;  /* 0xc08000000a0d7811 */ /* 0x000fe200078eb8ff */
[----:B------:R-:W-:Y:S01]  /*1980*/  BSSY.RECONVERGENT B2, `(.L_x_44) ;  /* 0x0000036000027945 */ /* 0x000fe20003800200 */
[----:B------:R-:W-:Y:S02]  /*1990*/  IADD3 R12, PT, PT, R12, -0x7f, RZ ;  /* 0xffffff810c0c7810 */ /* 0x000fe40007ffe0ff */
[----:B------:R-:W-:-:S03]  /*19a0*/  IADD3 R13, PT, PT, -R13, R2, RZ ;  /* 0x000000020d0d7210 */ /* 0x000fc60007ffe1ff */
[C---:B------:R-:W-:Y:S01]  /*19b0*/  IMAD R2, R12.reuse, -0x800000, R11 ;  /* 0xff8000000c027824 */ /* 0x040fe200078e020b */
[----:B------:R-:W0:Y:S01]  /*19c0*/  MUFU.RCP R14, R13 ;  /* 0x0000000d000e7308 */ /* 0x000e220000001000 */
[----:B------:R-:W-:Y:S01]  /*19d0*/  FADD.FTZ R15, -R13, -RZ ;  /* 0x800000ff0d0f7221 */ /* 0x000fe20000010100 */
[----:B------:R-:W-:-:S04]  /*19e0*/  IADD3 R12, PT, PT, R12, 0x7f, -R10 ;  /* 0x0000007f0c0c7810 */ /* 0x000fc80007ffe80a */
[----:B------:R-:W-:Y:S01]  /*19f0*/  IADD3 R5, PT, PT, R12, R5, RZ ;  /* 0x000000050c057210 */ /* 0x000fe20007ffe0ff */
[----:B0-----:R-:W-:-:S04]  /*1a00*/  FFMA R17, R14, R15, 1 ;  /* 0x3f8000000e117423 */ /* 0x001fc8000000000f */
[----:B------:R-:W-:-:S04]  /*1a10*/  FFMA R16, R14, R17, R14 ;  /* 0x000000110e107223 */ /* 0x000fc8000000000e */
[----:B------:R-:W-:-:S04]  /*1a20*/  FFMA R11, R2, R16, RZ ;  /* 0x00000010020b7223 */ /* 0x000fc800000000ff */
[----:B------:R-:W-:-:S04]  /*1a30*/  FFMA R14, R15, R11, R2 ;  /* 0x0000000b0f0e7223 */ /* 0x000fc80000000002 */
[----:B------:R-:W-:-:S04]  /*1a40*/  FFMA R17, R16, R14, R11 ;  /* 0x0000000e10117223 */ /* 0x000fc8000000000b */
[----:B------:R-:W-:-:S04]  /*1a50*/  FFMA R14, R15, R17, R2 ;  /* 0x000000110f0e7223 */ /* 0x000fc80000000002 */
[----:B------:R-:W-:-:S05]  /*1a60*/  FFMA R2, R16, R14, R17 ;  /* 0x0000000e10027223 */ /* 0x000fca0000000011 */
[----:B------:R-:W-:-:S04]  /*1a70*/  SHF.R.U32.HI R10, RZ, 0x17, R2 ;  /* 0x00000017ff0a7819 */ /* 0x000fc80000011602 */
[----:B------:R-:W-:-:S04]  /*1a80*/  LOP3.LUT R10, R10, 0xff, RZ, 0xc0, !PT ;  /* 0x000000ff0a0a7812 */ /* 0x000fc800078ec0ff */
[----:B------:R-:W-:-:S04]  /*1a90*/  IADD3 R13, PT, PT, R10, R5, RZ ;  /* 0x000000050a0d7210 */ /* 0x000fc80007ffe0ff */
[----:B------:R-:W-:-:S04]  /*1aa0*/  IADD3 R10, PT, PT, R13, -0x1, RZ ;  /* 0xffffffff0d0a7810 */ /* 0x000fc80007ffe0ff */
[----:B------:R-:W-:-:S13]  /*1ab0*/  ISETP.GE.U32.AND P0, PT, R10, 0xfe, PT ;  /* 0x000000fe0a00780c */ /* 0x000fda0003f06070 */
[----:B------:R-:W-:Y:S05]  /*1ac0*/  @!P0 BRA `(.L_x_45) ;  /* 0x0000000000808947 */ /* 0x000fea0003800000 */
[----:B------:R-:W-:-:S13]  /*1ad0*/  ISETP.GT.AND P0, PT, R13, 0xfe, PT ;  /* 0x000000fe0d00780c */ /* 0x000fda0003f04270 */
[----:B------:R-:W-:Y:S05]  /*1ae0*/  @P0 BRA `(.L_x_46) ;  /* 0x00000000006c0947 */ /* 0x000fea0003800000 */
[----:B------:R-:W-:-:S13]  /*1af0*/  ISETP.GE.AND P0, PT, R13, 0x1, PT ;  /* 0x000000010d00780c */ /* 0x000fda0003f06270 */
[----:B------:R-:W-:Y:S05]  /*1b00*/  @P0 BRA `(.L_x_47) ;  /* 0x0000000000740947 */ /* 0x000fea0003800000 */
[----:B------:R-:W-:Y:S02]  /*1b10*/  ISETP.GE.AND P0, PT, R13, -0x18, PT ;  /* 0xffffffe80d00780c */ /* 0x000fe40003f06270 */
[----:B------:R-:W-:-:S11]  /*1b20*/  LOP3.LUT R2, R2, 0x80000000, RZ, 0xc0, !PT ;  /* 0x8000000002027812 */ /* 0x000fd600078ec0ff */
[----:B------:R-:W-:Y:S05]  /*1b30*/  @!P0 BRA `(.L_x_47) ;  /* 0x0000000000688947 */ /* 0x000fea0003800000 */
[CCC-:B------:R-:W-:Y:S01]  /*1b40*/  FFMA.RZ R5, R16.reuse, R14.reuse, R17.reuse ;  /* 0x0000000e10057223 */ /* 0x1c0fe2000000c011 */
[C---:B------:R-:W-:Y:S01]  /*1b50*/  IADD3 R12, PT, PT, R13.reuse, 0x20, RZ ;  /* 0x000000200d0c7810 */ /* 0x040fe20007ffe0ff */
[CCC-:B------:R-:W-:Y:S01]  /*1b60*/  FFMA.RM R10, R16.reuse, R14.reuse, R17.reuse ;  /* 0x0000000e100a7223 */ /* 0x1c0fe20000004011 */
[----:B------:R-:W-:Y:S02]  /*1b70*/  ISETP.NE.AND P2, PT, R13, RZ, PT ;  /* 0x000000ff0d00720c */ /* 0x000fe40003f45270 */
[----:B------:R-:W-:Y:S01]  /*1b80*/  LOP3.LUT R11, R5, 0x7fffff, RZ, 0xc0, !PT ;  /* 0x007fffff050b7812 */ /* 0x000fe200078ec0ff */
[----:B------:R-:W-:Y:S01]  /*1b90*/  FFMA.RP R5, R16, R14, R17 ;  /* 0x0000000e10057223 */ /* 0x000fe20000008011 */
[----:B------:R-:W-:Y:S02]  /*1ba0*/  ISETP.NE.AND P1, PT, R13, RZ, PT ;  /* 0x000000ff0d00720c */ /* 0x000fe40003f25270 */
[----:B------:R-:W-:Y:S02]  /*1bb0*/  LOP3.LUT R11, R11, 0x800000, RZ, 0xfc, !PT ;  /* 0x008000000b0b7812 */ /* 0x000fe400078efcff */
[----:B------:R-:W-:-:S02]  /*1bc0*/  IADD3 R13, PT, PT, -R13, RZ, RZ ;  /* 0x000000ff0d0d7210 */ /* 0x000fc40007ffe1ff */
[----:B------:R-:W-:Y:S02]  /*1bd0*/  SHF.L.U32 R12, R11, R12, RZ ;  /* 0x0000000c0b0c7219 */ /* 0x000fe400000006ff */
[----:B------:R-:W-:Y:S02]  /*1be0*/  FSETP.NEU.FTZ.AND P0, PT, R5, R10, PT ;  /* 0x0000000a0500720b */ /* 0x000fe40003f1d000 */
[----:B------:R-:W-:Y:S02]  /*1bf0*/  SEL R10, R13, RZ, P2 ;  /* 0x000000ff0d0a7207 */ /* 0x000fe40001000000 */
[----:B------:R-:W-:Y:S02]  /*1c00*/  ISETP.NE.AND P1, PT, R12, RZ, P1 ;  /* 0x000000ff0c00720c */ /* 0x000fe40000f25270 */
[----:B------:R-:W-:Y:S02]  /*1c10*/  SHF.R.U32.HI R10, RZ, R10, R11 ;  /* 0x0000000aff0a7219 */ /* 0x000fe4000001160b */
[----:B------:R-:W-:-:S02]  /*1c20*/  PLOP3.LUT P0, PT, P0, P1, PT, 0xf8, 0x8f ;  /* 0x00000000008f781c */ /* 0x000fc40000703f70 */
[----:B------:R-:W-:Y:S02]  /*1c30*/  SHF.R.U32.HI R12, RZ, 0x1, R10 ;  /* 0x00000001ff0c7819 */ /* 0x000fe4000001160a */
[----:B------:R-:W-:-:S04]  /*1c40*/  SEL R5, RZ, 0x1, !P0 ;  /* 0x00000001ff057807 */ /* 0x000fc80004000000 */
[----:B------:R-:W-:-:S04]  /*1c50*/  LOP3.LUT R5, R5, 0x1, R12, 0xf8, !PT ;  /* 0x0000000105057812 */ /* 0x000fc800078ef80c */
[----:B------:R-:W-:-:S04]  /*1c60*/  LOP3.LUT R5, R5, R10, RZ, 0xc0, !PT ;  /* 0x0000000a05057212 */ /* 0x000fc800078ec0ff */
[----:B------:R-:W-:-:S04]  /*1c70*/  IADD3 R5, PT, PT, R12, R5, RZ ;  /* 0x000000050c057210 */ /* 0x000fc80007ffe0ff */
[----:B------:R-:W-:Y:S01]  /*1c80*/  LOP3.LUT R2, R5, R2, RZ, 0xfc, !PT ;  /* 0x0000000205027212 */ /* 0x000fe200078efcff */
[----:B------:R-:W-:Y:S06]  /*1c90*/  BRA `(.L_x_47) ;  /* 0x0000000000107947 */ /* 0x000fec0003800000 */
.L_x_46:
[----:B------:R-:W-:-:S04]  /*1ca0*/  LOP3.LUT R2, R2, 0x80000000, RZ, 0xc0, !PT ;  /* 0x8000000002027812 */ /* 0x000fc800078ec0ff */
[----:B------:R-:W-:Y:S01]  /*1cb0*/  LOP3.LUT R2, R2, 0x7f800000, RZ, 0xfc, !PT ;  /* 0x7f80000002027812 */ /* 0x000fe200078efcff */
[----:B------:R-:W-:Y:S06]  /*1cc0*/  BRA `(.L_x_47) ;  /* 0x0000000000047947 */ /* 0x000fec0003800000 */
.L_x_45:
[----:B------:R-:W-:-:S07]  /*1cd0*/  LEA R2, R5, R2, 0x17 ;  /* 0x0000000205027211 */ /* 0x000fce00078eb8ff */
.L_x_47:
[----:B------:R-:W-:Y:S05]  /*1ce0*/  BSYNC.RECONVERGENT B2 ;  /* 0x0000000000027941 */ /* 0x000fea0003800200 */
.L_x_44:
[----:B------:R-:W-:Y:S05]  /*1cf0*/  BRA `(.L_x_48) ;  /* 0x0000000000207947 */ /* 0x000fea0003800000 */
.L_x_43:
[----:B------:R-:W-:-:S04]  /*1d00*/  LOP3.LUT R2, R2, 0x80000000, R11, 0x48, !PT ;  /* 0x8000000002027812 */ /* 0x000fc800078e480b */
[----:B------:R-:W-:Y:S01]  /*1d10*/  LOP3.LUT R2, R2, 0x7f800000, RZ, 0xfc, !PT ;  /* 0x7f80000002027812 */ /* 0x000fe200078efcff */
[----:B------:R-:W-:Y:S06]  /*1d20*/  BRA `(.L_x_48) ;  /* 0x0000000000147947 */ /* 0x000fec0003800000 */
.L_x_42:
[----:B------:R-:W-:Y:S01]  /*1d30*/  LOP3.LUT R2, R2, 0x80000000, R11, 0x48, !PT ;  /* 0x8000000002027812 */ /* 0x000fe200078e480b */
[----:B------:R-:W-:Y:S06]  /*1d40*/  BRA `(.L_x_48) ;  /* 0x00000000000c7947 */ /* 0x000fec0003800000 */
.L_x_41:
[----:B------:R-:W0:Y:S01]  /*1d50*/  MUFU.RSQ R2, -QNAN ;  /* 0xffc0000000027908 */ /* 0x000e220000001400 */
[----:B------:R-:W-:Y:S05]  /*1d60*/  BRA `(.L_x_48) ;  /* 0x0000000000047947 */ /* 0x000fea0003800000 */
.L_x_40:
[----:B------:R-:W-:-:S07]  /*1d70*/  FADD.FTZ R2, R11, R2 ;  /* 0x000000020b027221 */ /* 0x000fce0000010000 */
.L_x_48:
[----:B------:R-:W-:Y:S05]  /*1d80*/  BSYNC.RECONVERGENT B1 ;  /* 0x0000000000017941 */ /* 0x000fea0003800200 */
.L_x_38:
[----:B------:R-:W-:Y:S01]  /*1d90*/  HFMA2 R11, -RZ, RZ, 0, 0 ;  /* 0x00000000ff0b7431 */ /* 0x000fe200000001ff */
[----:B------:R-:W-:-:S04]  /*1da0*/  MOV R10, R8 ;  /* 0x00000008000a7202 */ /* 0x000fc80000000f00 */
[----:B0-----:R-:W-:Y:S05]  /*1db0*/  RET.REL.NODEC R10 `(_Z19denseBackwardKernelPfS_S_S_iii) ;  /* 0xffffffe00a907950 */ /* 0x001fea0003c3ffff */
.L_x_49:
        /* <DEDUP_REMOVED lines=12> */
.L_x_56:


//--------------------- .text._Z18denseForwardKernelPfS_S_S_iii --------------------------
	.section	.text._Z18denseForwardKernelPfS_S_S_iii,"ax",@progbits
	.align	128
        .global         _Z18denseForwardKernelPfS_S_S_iii
        .type           _Z18denseForwardKernelPfS_S_S_iii,@function
        .size           _Z18denseForwardKernelPfS_S_S_iii,(.L_x_60 - _Z18denseForwardKernelPfS_S_S_iii)
        .other          _Z18denseForwardKernelPfS_S_S_iii,@"STO_CUDA_ENTRY STV_DEFAULT"
_Z18denseForwardKernelPfS_S_S_iii:
.text._Z18denseForwardKernelPfS_S_S_iii:
[----:B------:R-:W-:Y:S01]  /*0000*/  LDC R1, c[0x0][0x37c] ;  /* 0x0000df00ff017b82 */ /* 0x000fe20000000800 */
[----:B------:R-:W0:Y:S07]  /*0010*/  S2R R3, SR_TID.Y ;  /* 0x0000000000037919 */ /* 0x000e2e0000002200 */
[----:B------:R-:W0:Y:S01]  /*0020*/  S2UR UR4, SR_CTAID.Y ;  /* 0x00000000000479c3 */ /* 0x000e220000002600 */
[----:B------:R-:W1:Y:S01]  /*0030*/  LDCU UR6, c[0x0][0x3a8] ;  /* 0x00007500ff0677ac */ /* 0x000e620008000800 */
[----:B------:R-:W2:Y:S06]  /*0040*/  S2R R5, SR_TID.X ;  /* 0x0000000000057919 */ /* 0x000eac0000002100 */
[----:B------:R-:W0:Y:S08]  /*0050*/  LDC R0, c[0x0][0x364] ;  /* 0x0000d900ff007b82 */ /* 0x000e300000000800 */
[----:B------:R-:W2:Y:S08]  /*0060*/  S2UR UR5, SR_CTAID.X ;  /* 0x00000000000579c3 */ /* 0x000eb00000002500 */
[----:B------:R-:W2:Y:S08]  /*0070*/  LDC R16, c[0x0][0x360] ;  /* 0x0000d800ff107b82 */ /* 0x000eb00000000800 */
[----:B------:R-:W3:Y:S01]  /*0080*/  LDC R17, c[0x0][0x3a4] ;  /* 0x0000e900ff117b82 */ /* 0x000ee20000000800 */
[----:B0-----:R-:W-:-:S05]  /*0090*/  IMAD R0, R0, UR4, R3 ;  /* 0x0000000400007c24 */ /* 0x001fca000f8e0203 */
[----:B-1----:R-:W-:Y:S01]  /*00a0*/  ISETP.GE.AND P0, PT, R0, UR6, PT ;  /* 0x0000000600007c0c */ /* 0x002fe2000bf06270 */
[----:B--2---:R-:W-:-:S05]  /*00b0*/  IMAD R16, R16, UR5, R5 ;  /* 0x0000000510107c24 */ /* 0x004fca000f8e0205 */
[----:B---3--:R-:W-:-:S13]  /*00c0*/  ISETP.GE.OR P0, PT, R16, R17, P0 ;  /* 0x000000111000720c */ /* 0x008fda0000706670 */
[----:B------:R-:W-:Y:S05]  /*00d0*/  @P0 EXIT ;  /* 0x000000000000094d */ /* 0x000fea0003800000 */
[----:B------:R-:W0:Y:S01]  /*00e0*/  LDC R19, c[0x0][0x3a0] ;  /* 0x0000e800ff137b82 */ /* 0x000e220000000800 */
[----:B------:R-:W1:Y:S01]  /*00f0*/  LDCU.64 UR4, c[0x0][0x358] ;  /* 0x00006b00ff0477ac */ /* 0x000e620008000a00 */
[----:B------:R-:W-:Y:S01]  /*0100*/  HFMA2 R24, -RZ, RZ, 0, 0 ;  /* 0x00000000ff187431 */ /* 0x000fe200000001ff */
[----:B0-----:R-:W-:-:S13]  /*0110*/  ISETP.GE.AND P0, PT, R19, 0x1, PT ;  /* 0x000000011300780c */ /* 0x001fda0003f06270 */
[----:B-1----:R-:W-:Y:S05]  /*0120*/  @!P0 BRA `(.L_x_50) ;  /* 0x0000000400e08947 */ /* 0x002fea0003800000 */
[C---:B------:R-:W-:Y:S01]  /*0130*/  ISETP.GE.U32.AND P1, PT, R19.reuse, 0x8, PT ;  /* 0x000000081300780c */ /* 0x040fe20003f26070 */
[----:B------:R-:W-:Y:S01]  /*0140*/  IMAD R20, R0, R19, RZ ;  /* 0x0000001300147224 */ /* 0x000fe200078e02ff */
[----:B------:R-:W-:Y:S02]  /*0150*/  LOP3.LUT R27, R19, 0x7, RZ, 0xc0, !PT ;  /* 0x00000007131b7812 */ /* 0x000fe400078ec0ff */
[----:B------:R-:W-:Y:S02]  /*0160*/  MOV R24, RZ ;  /* 0x000000ff00187202 */ /* 0x000fe40000000f00 */
[----:B------:R-:W-:Y:S02]  /*0170*/  ISETP.NE.AND P0, PT, R27, RZ, PT ;  /* 0x000000ff1b00720c */ /* 0x000fe40003f05270 */
[----:B------:R-:W-:-:S05]  /*0180*/  MOV R21, RZ ;  /* 0x000000ff00157202 */ /* 0x000fca0000000f00 */
[----:B------:R-:W-:Y:S06]  /*0190*/  @!P1 BRA `(.L_x_51) ;  /* 0x0000000000c49947 */ /* 0x000fec0003800000 */
[----:B------:R-:W0:Y:S01]  /*01a0*/  LDC.64 R2, c[0x0][0x380] ;  /* 0x0000e000ff027b82 */ /* 0x000e220000000a00 */
[----:B------:R-:W-:Y:S02]  /*01b0*/  LOP3.LUT R21, R19, 0x7ffffff8, RZ, 0xc0, !PT ;  /* 0x7ffffff813157812 */ /* 0x000fe400078ec0ff */
[----:B------:R-:W-:Y:S02]  /*01c0*/  MOV R24, RZ ;  /* 0x000000ff00187202 */ /* 0x000fe40000000f00 */
[----:B------:R-:W-:Y:S02]  /*01d0*/  MOV R18, R16 ;  /* 0x0000001000127202 */ /* 0x000fe40000000f00 */
[----:B------:R-:W-:Y:S01]  /*01e0*/  IADD3 R22, PT, PT, -R21, RZ, RZ ;  /* 0x000000ff15167210 */ /* 0x000fe20007ffe1ff */
[----:B0-----:R-:W-:-:S03]  /*01f0*/  IMAD.WIDE.U32 R2, R20, 0x4, R2 ;  /* 0x0000000414027825 */ /* 0x001fc600078e0002 */
[----:B------:R-:W-:-:S04]  /*0200*/  IADD3 R4, P1, PT, R2, 0x10, RZ ;  /* 0x0000001002047810 */ /* 0x000fc80007f3e0ff */
[----:B------:R-:W-:-:S09]  /*0210*/  IADD3.X R5, PT, PT, RZ, R3, RZ, P1, !PT ;  /* 0x00000003ff057210 */ /* 0x000fd20000ffe4ff */
.L_x_52:
[----:B------:R-:W0:Y:S01]  /*0220*/  LDC.64 R14, c[0x0][0x388] ;  /* 0x0000e200ff0e7b82 */ /* 0x000e220000000a00 */
[----:B------:R-:W-:Y:S02]  /*0230*/  MOV R2, R4 ;  /* 0x0000000400027202 */ /* 0x000fe40000000f00 */
[----:B------:R-:W-:-:S05]  /*0240*/  MOV R3, R5 ;  /* 0x0000000500037202 */ /* 0x000fca0000000f00 */
[----:B------:R-:W2:Y:S04]  /*0250*/  LDG.E R25, desc[UR4][R2.64+-0x10] ;  /* 0xfffff00402197981 */ /* 0x000ea8000c1e1900 */
[----:B------:R-:W3:Y:S04]  /*0260*/  LDG.E R23, desc[UR4][R2.64+-0xc] ;  /* 0xfffff40402177981 */ /* 0x000ee8000c1e1900 */
[----:B------:R-:W4:Y:S04]  /*0270*/  LDG.E R29, desc[UR4][R2.64+-0x8] ;  /* 0xfffff804021d7981 */ /* 0x000f28000c1e1900 */
[----:B------:R-:W5:Y:S01]  /*0280*/  LDG.E R28, desc[UR4][R2.64+-0x4] ;  /* 0xfffffc04021c7981 */ /* 0x000f62000c1e1900 */
[----:B0-----:R-:W-:-:S05]  /*0290*/  IMAD.WIDE R14, R18, 0x4, R14 ;  /* 0x00000004120e7825 */ /* 0x001fca00078e020e */
[----:B------:R0:W2:Y:S01]  /*02a0*/  LDG.E R26, desc[UR4][R14.64] ;  /* 0x000000040e1a7981 */ /* 0x0000a2000c1e1900 */
[----:B------:R-:W-:-:S04]  /*02b0*/  IMAD.WIDE R12, R17, 0x4, R14 ;  /* 0x00000004110c7825 */ /* 0x000fc800078e020e */
[C---:B------:R-:W-:Y:S02]  /*02c0*/  IMAD.WIDE R4, R17.reuse, 0x4, R12 ;  /* 0x0000000411047825 */ /* 0x040fe400078e020c */
[----:B------:R-:W3:Y:S02]  /*02d0*/  LDG.E R12, desc[UR4][R12.64] ;  /* 0x000000040c0c7981 */ /* 0x000ee4000c1e1900 */
[C---:B------:R-:W-:Y:S02]  /*02e0*/  IMAD.WIDE R8, R17.reuse, 0x4, R4 ;  /* 0x0000000411087825 */ /* 0x040fe400078e0204 */
[----:B------:R-:W4:Y:S02]  /*02f0*/  LDG.E R4, desc[UR4][R4.64] ;  /* 0x0000000404047981 */ /* 0x000f24000c1e1900 */
[C---:B------:R-:W-:Y:S02]  /*0300*/  IMAD.WIDE R6, R17.reuse, 0x4, R8 ;  /* 0x0000000411067825 */ /* 0x040fe400078e0208 */
[----:B------:R-:W5:Y:S02]  /*0310*/  LDG.E R8, desc[UR4][R8.64] ;  /* 0x0000000408087981 */ /* 0x000f64000c1e1900 */
[----:B------:R-:W-:-:S02]  /*0320*/  IMAD.WIDE R10, R17, 0x4, R6 ;  /* 0x00000004110a7825 */ /* 0x000fc400078e0206 */
[----:B------:R-:W5:Y:S04]  /*0330*/  LDG.E R5, desc[UR4][R2.64] ;  /* 0x0000000402057981 */ /* 0x000f68000c1e1900 */
[----:B------:R-:W5:Y:S01]  /*0340*/  LDG.E R6, desc[UR4][R6.64] ;  /* 0x0000000406067981 */ /* 0x000f62000c1e1900 */
[----:B0-----:R-:W-:-:S03]  /*0350*/  IMAD.WIDE R14, R17, 0x4, R10 ;  /* 0x00000004110e7825 */ /* 0x001fc600078e020a */
[----:B------:R-:W5:Y:S04]  /*0360*/  LDG.E R10, desc[UR4][R10.64] ;  /* 0x000000040a0a7981 */ /* 0x000f68000c1e1900 */
[----:B------:R-:W5:Y:S04]  /*0370*/  LDG.E R13, desc[UR4][R14.64] ;  /* 0x000000040e0d7981 */ /* 0x000f68000c1e1900 */
[----:B------:R-:W5:Y:S04]  /*0380*/  LDG.E R7, desc[UR4][R2.64+0x4] ;  /* 0x0000040402077981 */ /* 0x000f68000c1e1900 */
[----:B------:R-:W5:Y:S01]  /*0390*/  LDG.E R9, desc[UR4][R2.64+0xc] ;  /* 0x00000c0402097981 */ /* 0x000f62000c1e1900 */
[----:B--2---:R-:W-:Y:S01]  /*03a0*/  FFMA R26, R25, R26, R24 ;  /* 0x0000001a191a7223 */ /* 0x004fe20000000018 */
[----:B------:R-:W-:-:S02]  /*03b0*/  IMAD.WIDE R24, R17, 0x4, R14 ;  /* 0x0000000411187825 */ /* 0x000fc400078e020e */
[----:B------:R-:W2:Y:S04]  /*03c0*/  LDG.E R14, desc[UR4][R2.64+0x8] ;  /* 0x00000804020e7981 */ /* 0x000ea8000c1e1900 */
[----:B------:R-:W2:Y:S01]  /*03d0*/  LDG.E R24, desc[UR4][R24.64] ;  /* 0x0000000418187981 */ /* 0x000ea2000c1e1900 */
[----:B---3--:R-:W-:Y:S01]  /*03e0*/  FFMA R12, R23, R12, R26 ;  /* 0x0000000c170c7223 */ /* 0x008fe2000000001a */
[----:B------:R-:W-:-:S03]  /*03f0*/  IADD3 R22, PT, PT, R22, 0x8, RZ ;  /* 0x0000000816167810 */ /* 0x000fc60007ffe0ff */
[----:B----4-:R-:W-:Y:S01]  /*0400*/  FFMA R29, R29, R4, R12 ;  /* 0x000000041d1d7223 */ /* 0x010fe2000000000c */
[----:B------:R-:W-:-:S03]  /*0410*/  ISETP.NE.AND P1, PT, R22, RZ, PT ;  /* 0x000000ff1600720c */ /* 0x000fc60003f25270 */
[----:B-----5:R-:W-:Y:S01]  /*0420*/  FFMA R8, R28, R8, R29 ;  /* 0x000000081c087223 */ /* 0x020fe2000000001d */
[----:B------:R-:W-:-:S03]  /*0430*/  IADD3 R4, P2, PT, R2, 0x20, RZ ;  /* 0x0000002002047810 */ /* 0x000fc60007f5e0ff */
[----:B------:R-:W-:Y:S01]  /*0440*/  FFMA R6, R5, R6, R8 ;  /* 0x0000000605067223 */ /* 0x000fe20000000008 */
[----:B------:R-:W-:Y:S02]  /*0450*/  IADD3.X R5, PT, PT, RZ, R3, RZ, P2, !PT ;  /* 0x00000003ff057210 */ /* 0x000fe400017fe4ff */
[----:B------:R-:W-:Y:S01]  /*0460*/  LEA R18, R17, R18, 0x3 ;  /* 0x0000001211127211 */ /* 0x000fe200078e18ff */
[----:B------:R-:W-:-:S04]  /*0470*/  FFMA R7, R7, R10, R6 ;  /* 0x0000000a07077223 */ /* 0x000fc80000000006 */
[----:B--2---:R-:W-:-:S04]  /*0480*/  FFMA R14, R14, R13, R7 ;  /* 0x0000000d0e0e7223 */ /* 0x004fc80000000007 */
[----:B------:R-:W-:Y:S01]  /*0490*/  FFMA R24, R9, R24, R14 ;  /* 0x0000001809187223 */ /* 0x000fe2000000000e */
[----:B------:R-:W-:Y:S06]  /*04a0*/  @P1 BRA `(.L_x_52) ;  /* 0xfffffffc005c1947 */ /* 0x000fec000383ffff */
.L_x_51:
[----:B------:R-:W-:Y:S05]  /*04b0*/  @!P0 BRA `(.L_x_50) ;  /* 0x0000000000fc8947 */ /* 0x000fea0003800000 */
[----:B------:R-:W-:Y:S02]  /*04c0*/  ISETP.GE.U32.AND P1, PT, R27, 0x4, PT ;  /* 0x000000041b00780c */ /* 0x000fe40003f26070 */
[----:B------:R-:W-:-:S04]  /*04d0*/  LOP3.LUT R14, R19, 0x3, RZ, 0xc0, !PT ;  /* 0x00000003130e7812 */ /* 0x000fc800078ec0ff */
[----:B------:R-:W-:-:S07]  /*04e0*/  ISETP.NE.AND P0, PT, R14, RZ, PT ;  /* 0x000000ff0e00720c */ /* 0x000fce0003f05270 */
[----:B------:R-:W-:Y:S06]  /*04f0*/  @!P1 BRA `(.L_x_53) ;  /* 0x00000000006c9947 */ /* 0x000fec0003800000 */
[----:B------:R-:W0:Y:S01]  /*0500*/  LDC.64 R4, c[0x0][0x388] ;  /* 0x0000e200ff047b82 */ /* 0x000e220000000a00 */
[----:B------:R-:W1:Y:S01]  /*0510*/  LDCU.64 UR6, c[0x0][0x380] ;  /* 0x00007000ff0677ac */ /* 0x000e620008000a00 */
[----:B------:R-:W-:Y:S01]  /*0520*/  IMAD R7, R21, R17, R16 ;  /* 0x0000001115077224 */ /* 0x000fe200078e0210 */
[CC--:B------:R-:W-:Y:S02]  /*0530*/  IADD3 R3, PT, PT, R20.reuse, R21.reuse, RZ ;  /* 0x0000001514037210 */ /* 0x0c0fe40007ffe0ff */
[----:B------:R-:W-:-:S03]  /*0540*/  IADD3 R8, P1, PT, R20, R21, RZ ;  /* 0x0000001514087210 */ /* 0x000fc60007f3e0ff */
[----:B------:R-:W2:Y:S01]  /*0550*/  LDC.64 R12, c[0x0][0x380] ;  /* 0x0000e000ff0c7b82 */ /* 0x000ea20000000a00 */
[----:B0-----:R-:W-:-:S04]  /*0560*/  IMAD.WIDE R4, R7, 0x4, R4 ;  /* 0x0000000407047825 */ /* 0x001fc800078e0204 */
[----:B------:R-:W-:Y:S02]  /*0570*/  IMAD.WIDE R6, R17, 0x4, R4 ;  /* 0x0000000411067825 */ /* 0x000fe400078e0204 */
[----:B------:R-:W3:Y:S02]  /*0580*/  LDG.E R4, desc[UR4][R4.64] ;  /* 0x0000000404047981 */ /* 0x000ee4000c1e1900 */
[----:B--2---:R-:W-:Y:S01]  /*0590*/  IMAD.WIDE.U32 R12, R3, 0x4, R12 ;  /* 0x00000004030c7825 */ /* 0x004fe200078e000c */
[----:B------:R-:W-:Y:S02]  /*05a0*/  IADD3.X R3, PT, PT, RZ, RZ, RZ, P1, !PT ;  /* 0x000000ffff037210 */ /* 0x000fe40000ffe4ff */
[----:B-1----:R-:W-:-:S03]  /*05b0*/  LEA R2, P1, R8, UR6, 0x2 ;  /* 0x0000000608027c11 */ /* 0x002fc6000f8210ff */
[----:B------:R-:W3:Y:S01]  /*05c0*/  LDG.E R13, desc[UR4][R12.64] ;  /* 0x000000040c0d7981 */ /* 0x000ee2000c1e1900 */
[----:B------:R-:W-:Y:S01]  /*05d0*/  LEA.HI.X R3, R8, UR7, R3, 0x2, P1 ;  /* 0x0000000708037c11 */ /* 0x000fe200088f1403 */
[C---:B------:R-:W-:Y:S02]  /*05e0*/  IMAD.WIDE R8, R17.reuse, 0x4, R6 ;  /* 0x0000000411087825 */ /* 0x040fe400078e0206 */
[----:B------:R-:W2:Y:S04]  /*05f0*/  LDG.E R6, desc[UR4][R6.64] ;  /* 0x0000000406067981 */ /* 0x000ea8000c1e1900 */
[----:B------:R-:W2:Y:S01]  /*0600*/  LDG.E R15, desc[UR4][R2.64+0x4] ;  /* 0x00000404020f7981 */ /* 0x000ea2000c1e1900 */
[----:B------:R-:W-:-:S03]  /*0610*/  IMAD.WIDE R10, R17, 0x4, R8 ;  /* 0x00000004110a7825 */ /* 0x000fc600078e0208 */
[----:B------:R-:W4:Y:S04]  /*0620*/  LDG.E R22, desc[UR4][R8.64] ;  /* 0x0000000408167981 */ /* 0x000f28000c1e1900 */
[----:B------:R-:W4:Y:S04]  /*0630*/  LDG.E R18, desc[UR4][R2.64+0x8] ;  /* 0x0000080402127981 */ /* 0x000f28000c1e1900 */
[----:B------:R-:W5:Y:S04]  /*0640*/  LDG.E R26, desc[UR4][R2.64+0xc] ;  /* 0x00000c04021a7981 */ /* 0x000f68000c1e1900 */
[----:B------:R-:W5:Y:S01]  /*0650*/  LDG.E R10, desc[UR4][R10.64] ;  /* 0x000000040a0a7981 */ /* 0x000f62000c1e1900 */
[----:B------:R-:W-:Y:S01]  /*0660*/  IADD3 R21, PT, PT, R21, 0x4, RZ ;  /* 0x0000000415157810 */ /* 0x000fe20007ffe0ff */
[----:B---3--:R-:W-:-:S04]  /*0670*/  FFMA R24, R13, R4, R24 ;  /* 0x000000040d187223 */ /* 0x008fc80000000018 */
[----:B--2---:R-:W-:-:S04]  /*0680*/  FFMA R15, R15, R6, R24 ;  /* 0x000000060f0f7223 */ /* 0x004fc80000000018 */
[----:B----4-:R-:W-:-:S04]  /*0690*/  FFMA R15, R18, R22, R15 ;  /* 0x00000016120f7223 */ /* 0x010fc8000000000f */
[----:B-----5:R-:W-:-:S07]  /*06a0*/  FFMA R24, R26, R10, R15 ;  /* 0x0000000a1a187223 */ /* 0x020fce000000000f */
.L_x_53:
[----:B------:R-:W-:Y:S05]  /*06b0*/  @!P0 BRA `(.L_x_50) ;  /* 0x00000000007c8947 */ /* 0x000fea0003800000 */
[----:B------:R-:W-:Y:S01]  /*06c0*/  ISETP.NE.AND P1, PT, R14, 0x1, PT ;  /* 0x000000010e00780c */ /* 0x000fe20003f25270 */
[----:B------:R-:W0:Y:S01]  /*06d0*/  LDC.64 R10, c[0x0][0x380] ;  /* 0x0000e000ff0a7b82 */ /* 0x000e220000000a00 */
[----:B------:R-:W-:-:S04]  /*06e0*/  LOP3.LUT R19, R19, 0x1, RZ, 0xc0, !PT ;  /* 0x0000000113137812 */ /* 0x000fc800078ec0ff */
[----:B------:R-:W-:-:S03]  /*06f0*/  ISETP.NE.U32.AND P0, PT, R19, 0x1, PT ;  /* 0x000000011300780c */ /* 0x000fc60003f05070 */
[----:B------:R-:W1:Y:S04]  /*0700*/  LDC.64 R8, c[0x0][0x388] ;  /* 0x0000e200ff087b82 */ /* 0x000e680000000a00 */
[CC--:B------:R-:W-:Y:S02]  /*0710*/  @P1 IADD3 R13, PT, PT, R20.reuse, R21.reuse, RZ ;  /* 0x00000015140d1210 */ /* 0x0c0fe40007ffe0ff */
[----:B------:R-:W-:Y:S02]  /*0720*/  @P1 IADD3 R12, P2, PT, R20, R21, RZ ;  /* 0x00000015140c1210 */ /* 0x000fe40007f5e0ff */
[----:B------:R-:W2:Y:S02]  /*0730*/  @P1 LDC.64 R2, c[0x0][0x380] ;  /* 0x0000e000ff021b82 */ /* 0x000ea40000000a00 */
[----:B------:R-:W-:-:S06]  /*0740*/  @P1 IADD3.X R14, PT, PT, RZ, RZ, RZ, P2, !PT ;  /* 0x000000ffff0e1210 */ /* 0x000fcc00017fe4ff */
[----:B------:R-:W3:Y:S01]  /*0750*/  LDC.64 R4, c[0x0][0x380] ;  /* 0x0000e000ff047b82 */ /* 0x000ee20000000a00 */
[----:B0-----:R-:W-:-:S04]  /*0760*/  @P1 IMAD.WIDE.U32 R10, R13, 0x4, R10 ;  /* 0x000000040d0a1825 */ /* 0x001fc800078e000a */
[C---:B------:R-:W-:Y:S01]  /*0770*/  @P1 IMAD R13, R21.reuse, R17, R16 ;  /* 0x00000011150d1224 */ /* 0x040fe200078e0210 */
[----:B------:R-:W-:Y:S01]  /*0780*/  @P1 IADD3 R21, PT, PT, R21, 0x2, RZ ;  /* 0x0000000215151810 */ /* 0x000fe20007ffe0ff */
[----:B------:R-:W4:Y:S01]  /*0790*/  @P1 LDG.E R11, desc[UR4][R10.64] ;  /* 0x000000040a0b1981 */ /* 0x000f22000c1e1900 */
[----:B------:R-:W0:Y:S01]  /*07a0*/  LDC.64 R6, c[0x0][0x388] ;  /* 0x0000e200ff067b82 */ /* 0x000e220000000a00 */
[----:B-1----:R-:W-:Y:S01]  /*07b0*/  @P1 IMAD.WIDE R8, R13, 0x4, R8 ;  /* 0x000000040d081825 */ /* 0x002fe200078e0208 */
[----:B------:R-:W-:Y:S02]  /*07c0*/  @!P0 IADD3 R15, PT, PT, R20, R21, RZ ;  /* 0x00000015140f8210 */ /* 0x000fe40007ffe0ff */
[----:B--2---:R-:W-:Y:S01]  /*07d0*/  @P1 LEA R2, P2, R12, R2, 0x2 ;  /* 0x000000020c021211 */ /* 0x004fe200078410ff */
[----:B------:R-:W-:-:S03]  /*07e0*/  @!P0 IMAD R21, R21, R17, R16 ;  /* 0x0000001115158224 */ /* 0x000fc600078e0210 */
[----:B------:R-:W-:Y:S01]  /*07f0*/  @P1 LEA.HI.X R3, R12, R3, R14, 0x2, P2 ;  /* 0x000000030c031211 */ /* 0x000fe200010f140e */
[----:B------:R-:W-:Y:S01]  /*0800*/  @P1 IMAD.WIDE R12, R17, 0x4, R8 ;  /* 0x00000004110c1825 */ /* 0x000fe200078e0208 */
[----:B------:R-:W4:Y:S03]  /*0810*/  @P1 LDG.E R14, desc[UR4][R8.64] ;  /* 0x00000004080e1981 */ /* 0x000f26000c1e1900 */
[----:B---3--:R-:W-:Y:S01]  /*0820*/  @!P0 IMAD.WIDE.U32 R4, R15, 0x4, R4 ;  /* 0x000000040f048825 */ /* 0x008fe200078e0004 */
[----:B------:R-:W2:Y:S04]  /*0830*/  @P1 LDG.E R2, desc[UR4][R2.64+0x4] ;  /* 0x0000040402021981 */ /* 0x000ea8000c1e1900 */
[----:B------:R-:W2:Y:S01]  /*0840*/  @P1 LDG.E R12, desc[UR4][R12.64] ;  /* 0x000000040c0c1981 */ /* 0x000ea2000c1e1900 */
[----:B0-----:R-:W-:-:S03]  /*0850*/  @!P0 IMAD.WIDE R6, R21, 0x4, R6 ;  /* 0x0000000415068825 */ /* 0x001fc600078e0206 */
[----:B------:R-:W3:Y:S04]  /*0860*/  @!P0 LDG.E R5, desc[UR4][R4.64] ;  /* 0x0000000404058981 */ /* 0x000ee8000c1e1900 */
[----:B------:R-:W3:Y:S01]  /*0870*/  @!P0 LDG.E R6, desc[UR4][R6.64] ;  /* 0x0000000406068981 */ /* 0x000ee2000c1e1900 */
[----:B----4-:R-:W-:-:S04]  /*0880*/  @P1 FFMA R11, R11, R14, R24 ;  /* 0x0000000e0b0b1223 */ /* 0x010fc80000000018 */
[----:B--2---:R-:W-:-:S04]  /*0890*/  @P1 FFMA R24, R2, R12, R11 ;  /* 0x0000000c02181223 */ /* 0x004fc8000000000b */
[----:B---3--:R-:W-:-:S07]  /*08a0*/  @!P0 FFMA R24, R5, R6, R24 ;  /* 0x0000000605188223 */ /* 0x008fce0000000018 */
.L_x_50:
[----:B------:R-:W0:Y:S08]  /*08b0*/  LDC.64 R2, c[0x0][0x390] ;  /* 0x0000e400ff027b82 */ /* 0x000e300000000a00 */
[----:B------:R-:W1:Y:S01]  /*08c0*/  LDC.64 R4, c[0x0][0x398] ;  /* 0x0000e600ff047b82 */ /* 0x000e620000000a00 */
[----:B0-----:R-:W-:-:S06]  /*08d0*/  IMAD.WIDE R2, R16, 0x4, R2 ;  /* 0x0000000410027825 */ /* 0x001fcc00078e0202 */
[----:B------:R-:W2:Y:S01]  /*08e0*/  LDG.E R3, desc[UR4][R2.64] ;  /* 0x0000000402037981 */ /* 0x000ea2000c1e1900 */
[----:B------:R-:W-:-:S04]  /*08f0*/  IMAD R17, R0, R17, R16 ;  /* 0x0000001100117224 */ /* 0x000fc800078e0210 */
[----:B-1----:R-:W-:-:S04]  /*0900*/  IMAD.WIDE R4, R17, 0x4, R4 ;  /* 0x0000000411047825 */ /* 0x002fc800078e0204 */
[----:B--2---:R-:W-:-:S05]  /*0910*/  FADD R7, R3, R24 ;  /* 0x0000001803077221 */ /* 0x004fca0000000000 */
[----:B------:R-:W-:Y:S01]  /*0920*/  STG.E desc[UR4][R4.64], R7 ;  /* 0x0000000704007986 */ /* 0x000fe2000c101904 */
[----:B------:R-:W-:Y:S05]  /*0930*/  EXIT ;  /* 0x000000000000794d */ /* 0x000fea0003800000 */
.L_x_54:
        /* <DEDUP_REMOVED lines=12> */
.L_x_60:


//--------------------- .nv.global.init           --------------------------
	.section	.nv.global.init,"aw",@progbits
	.align	4
.nv.global.init:
	.type		mrg32k3aM1SubSeq,@object
	.size		mrg32k3aM1SubSeq,(mrg32k3aM2SubSeq - mrg32k3aM1SubSeq)
mrg32k3aM1SubSeq:
        /*0000*/ 	.byte	0x0b, 0xcc, 0xee, 0x04, 0x73, 0x29, 0x8b, 0x6f, 0xf6, 0x53, 0x03, 0xf6, 0x23, 0xf6, 0xea, 0xda
        /* <DEDUP_REMOVED lines=125> */
	.type		mrg32k3aM2SubSeq,@object
	.size		mrg32k3aM2SubSeq,(mrg32k3aM1 - mrg32k3aM2SubSeq)
mrg32k3aM2SubSeq:
        /* <DEDUP_REMOVED lines=126> */
	.type		mrg32k3aM1,@object
	.size		mrg32k3aM1,(mrg32k3aM1Seq - mrg32k3aM1)
mrg32k3aM1:
        /* <DEDUP_REMOVED lines=144> */
	.type		mrg32k3aM1Seq,@object
	.size		mrg32k3aM1Seq,(mrg32k3aM2 - mrg32k3aM1Seq)
mrg32k3aM1Seq:
        /* <DEDUP_REMOVED lines=144> */
	.type		mrg32k3aM2,@object
	.size		mrg32k3aM2,(mrg32k3aM2Seq - mrg32k3aM2)
mrg32k3aM2:
        /* <DEDUP_REMOVED lines=144> */
	.type		mrg32k3aM2Seq,@object
	.size		mrg32k3aM2Seq,(precalc_xorwow_matrix - mrg32k3aM2Seq)
mrg32k3aM2Seq:
        /* <DEDUP_REMOVED lines=144> */
	.type		precalc_xorwow_matrix,@object
	.size		precalc_xorwow_matrix,(precalc_xorwow_offset_matrix - precalc_xorwow_matrix)
precalc_xorwow_matrix:
        /* <DEDUP_REMOVED lines=6400> */
	.type		precalc_xorwow_offset_matrix,@object
	.size		precalc_xorwow_offset_matrix,(.L_1 - precalc_xorwow_offset_matrix)
precalc_xorwow_offset_matrix:
        /* <DEDUP_REMOVED lines=6400> */
.L_1:


//--------------------- .nv.shared.reserved.0     --------------------------
	.section	.nv.shared.reserved.0,"aw",@nobits
	.weak		__nv_reservedSMEM_offset_0_alias
	.size		__nv_reservedSMEM_offset_0_alias, 0, 64
	.other		__nv_reservedSMEM_offset_0_alias,@"STO_CUDA_RESERVED_SHARED STV_DEFAULT"
__nv_reservedSMEM_offset_0_alias:
	.zero		0
	.zero		64


//--------------------- .nv.global                --------------------------
	.section	.nv.global,"aw",@nobits
	.align	4
.nv.global:
	.type		lcg_state,@object
	.size		lcg_state,(.L_9 - lcg_state)
lcg_state:
	.zero		4
.L_9:


//--------------------- .nv.constant0._Z13dropoutKernelPfS_ify --------------------------
	.section	.nv.constant0._Z13dropoutKernelPfS_ify,"a",@progbits
	.sectionflags	@""
	.align	4
.nv.constant0._Z13dropoutKernelPfS_ify:
	.zero		928


//--------------------- .nv.constant0._Z25gradientPropagationKernelPfS_S_S_iii --------------------------
	.section	.nv.constant0._Z25gradientPropagationKernelPfS_S_S_iii,"a",@progbits
	.sectionflags	@""
	.align	4
.nv.constant0._Z25gradientPropagationKernelPfS_S_S_iii:
	.zero		940


//--------------------- .nv.constant0._Z19denseBackwardKernelPfS_S_S_iii --------------------------
	.section	.nv.constant0._Z19denseBackwardKernelPfS_S_S_iii,"a",@progbits
	.sectionflags	@""
	.align	4
.nv.constant0._Z19denseBackwardKernelPfS_S_S_iii:
	.zero		940


//--------------------- .nv.constant0._Z18denseForwardKernelPfS_S_S_iii --------------------------
	.section	.nv.constant0._Z18denseForwardKernelPfS_S_S_iii,"a",@progbits
	.sectionflags	@""
	.align	4
.nv.constant0._Z18denseForwardKernelPfS_S_S_iii:
	.zero		940


//--------------------- SYMBOLS --------------------------

	.type		.nv.reservedSmem.offset0,@object
	.size		.nv.reservedSmem.offset0,0x4
